//
// Generated by NVIDIA NVVM Compiler
//
// Compiler Build ID: CL-36424714
// Cuda compilation tools, release 13.0, V13.0.88
// Based on NVVM 20.0.0
//

.version 9.0
.target sm_100
.address_size 64

	// .globl	_Z10mergeTilesPiii
// _ZZ10mergeTilesPiiiE7changed has been demoted

.visible .entry _Z10mergeTilesPiii(
	.param .u64 .ptr .align 1 _Z10mergeTilesPiii_param_0,
	.param .u32 _Z10mergeTilesPiii_param_1,
	.param .u32 _Z10mergeTilesPiii_param_2
)
{
	.reg .pred 	%p<66>;
	.reg .b16 	%rs<4>;
	.reg .b32 	%r<146>;
	.reg .b64 	%rd<96>;
	// demoted variable
	.shared .align 4 .u32 _ZZ10mergeTilesPiiiE7changed;
	ld.param.u64 	%rd41, [_Z10mergeTilesPiii_param_0];
	ld.param.u32 	%r85, [_Z10mergeTilesPiii_param_1];
	ld.param.u32 	%r84, [_Z10mergeTilesPiii_param_2];
	cvta.to.global.u64 	%rd1, %rd41;
	mov.u32 	%r1, %ntid.z;
	cvt.u16.u32 	%rs1, %r1;
	and.b16  	%rs2, %rs1, 255;
	div.u16 	%rs3, 16, %rs2;
	cvt.u32.u16 	%r2, %rs3;
	mov.u32 	%r86, %ctaid.x;
	mov.u32 	%r87, %ntid.x;
	mov.u32 	%r88, %tid.x;
	mad.lo.s32 	%r89, %r86, %r87, %r88;
	mov.u32 	%r91, %ctaid.y;
	mov.u32 	%r92, %ntid.y;
	mov.u32 	%r93, %tid.y;
	mad.lo.s32 	%r94, %r91, %r92, %r93;
	or.b32  	%r95, %r88, %r93;
	mov.u32 	%r96, %tid.z;
	or.b32  	%r3, %r95, %r96;
	shl.b32 	%r4, %r89, 4;
	add.s32 	%r5, %r4, %r96;
	shl.b32 	%r97, %r94, 4;
	or.b32  	%r6, %r97, 15;
	add.s32 	%r7, %r97, 16;
	mul.lo.s32 	%r8, %r6, %r85;
	add.s32 	%r9, %r8, %r85;
	add.s32 	%r10, %r9, -1;
	or.b32  	%r11, %r4, 15;
	add.s32 	%r12, %r97, %r96;
	setp.lt.s32 	%p2, %r4, -15;
	setp.ge.s32 	%p3, %r11, %r85;
	or.pred  	%p1, %p2, %p3;
	add.s32 	%r13, %r4, 16;
	cvt.s64.s32 	%rd34, %r4;
$L__BB0_1:
	setp.ne.s32 	%p4, %r3, 0;
	bar.sync 	0;
	@%p4 bra 	$L__BB0_3;
	mov.b32 	%r98, 0;
	st.shared.u32 	[_ZZ10mergeTilesPiiiE7changed], %r98;
$L__BB0_3:
	setp.gt.u32 	%p5, %r1, 16;
	bar.sync 	0;
	@%p5 bra 	$L__BB0_58;
	mov.b32 	%r120, 0;
$L__BB0_5:
	setp.ge.s32 	%p6, %r6, %r84;
	mad.lo.s32 	%r15, %r120, %r1, %r5;
	setp.lt.s32 	%p7, %r15, 0;
	setp.ge.s32 	%p8, %r15, %r85;
	or.pred  	%p9, %p8, %p6;
	or.pred  	%p10, %p9, %p7;
	@%p10 bra 	$L__BB0_30;
	setp.ge.s32 	%p11, %r7, %r84;
	setp.eq.s32 	%p12, %r15, 0;
	or.pred  	%p13, %p12, %p11;
	@%p13 bra 	$L__BB0_14;
	add.s32 	%r19, %r15, %r8;
	add.s32 	%r124, %r10, %r15;
	mul.wide.s32 	%rd42, %r19, 4;
	add.s64 	%rd3, %rd1, %rd42;
	ld.global.u32 	%r122, [%rd3];
	setp.eq.s32 	%p14, %r122, %r19;
	@%p14 bra 	$L__BB0_8;
	bra.uni 	$L__BB0_60;
$L__BB0_8:
	mul.wide.s32 	%rd44, %r124, 4;
	add.s64 	%rd85, %rd1, %rd44;
	ld.global.u32 	%r123, [%rd85];
	setp.eq.s32 	%p16, %r123, %r124;
	@%p16 bra 	$L__BB0_10;
$L__BB0_9:
	mov.u32 	%r124, %r123;
	mul.wide.s32 	%rd45, %r124, 4;
	add.s64 	%rd85, %rd1, %rd45;
	ld.global.u32 	%r123, [%rd85];
	setp.ne.s32 	%p17, %r123, %r124;
	@%p17 bra 	$L__BB0_9;
$L__BB0_10:
	setp.ge.s32 	%p18, %r19, %r124;
	@%p18 bra 	$L__BB0_12;
	st.global.u32 	[%rd85], %r19;
	mov.b32 	%r102, 1;
	st.shared.u32 	[_ZZ10mergeTilesPiiiE7changed], %r102;
	bra.uni 	$L__BB0_14;
$L__BB0_12:
	setp.ge.s32 	%p19, %r124, %r19;
	@%p19 bra 	$L__BB0_14;
	st.global.u32 	[%rd3], %r124;
	mov.b32 	%r101, 1;
	st.shared.u32 	[_ZZ10mergeTilesPiiiE7changed], %r101;
$L__BB0_14:
	setp.ge.s32 	%p20, %r7, %r84;
	@%p20 bra 	$L__BB0_22;
	add.s32 	%r29, %r15, %r8;
	add.s32 	%r128, %r29, %r85;
	mul.wide.s32 	%rd46, %r29, 4;
	add.s64 	%rd8, %rd1, %rd46;
	ld.global.u32 	%r126, [%rd8];
	setp.eq.s32 	%p21, %r126, %r29;
	mov.u64 	%rd9, %rd8;
	@%p21 bra 	$L__BB0_16;
	bra.uni 	$L__BB0_61;
$L__BB0_16:
	mul.wide.s32 	%rd48, %r85, 4;
	add.s64 	%rd87, %rd8, %rd48;
	ld.global.u32 	%r127, [%rd87];
	setp.eq.s32 	%p23, %r127, %r128;
	@%p23 bra 	$L__BB0_18;
$L__BB0_17:
	mov.u32 	%r128, %r127;
	mul.wide.s32 	%rd49, %r128, 4;
	add.s64 	%rd87, %rd1, %rd49;
	ld.global.u32 	%r127, [%rd87];
	setp.ne.s32 	%p24, %r127, %r128;
	@%p24 bra 	$L__BB0_17;
$L__BB0_18:
	setp.ge.s32 	%p25, %r29, %r128;
	@%p25 bra 	$L__BB0_20;
	st.global.u32 	[%rd87], %r29;
	mov.b32 	%r104, 1;
	st.shared.u32 	[_ZZ10mergeTilesPiiiE7changed], %r104;
	bra.uni 	$L__BB0_22;
$L__BB0_20:
	setp.ge.s32 	%p26, %r128, %r29;
	@%p26 bra 	$L__BB0_22;
	st.global.u32 	[%rd9], %r128;
	mov.b32 	%r103, 1;
	st.shared.u32 	[_ZZ10mergeTilesPiiiE7changed], %r103;
$L__BB0_22:
	setp.ge.s32 	%p27, %r7, %r84;
	add.s32 	%r36, %r15, 1;
	setp.ge.s32 	%p28, %r36, %r85;
	or.pred  	%p29, %p28, %p27;
	@%p29 bra 	$L__BB0_30;
	add.s32 	%r40, %r15, %r8;
	add.s32 	%r132, %r36, %r9;
	mul.wide.s32 	%rd50, %r40, 4;
	add.s64 	%rd15, %rd1, %rd50;
	ld.global.u32 	%r130, [%rd15];
	setp.eq.s32 	%p30, %r130, %r40;
	@%p30 bra 	$L__BB0_24;
	bra.uni 	$L__BB0_62;
$L__BB0_24:
	cvt.s64.s32 	%rd52, %r9;
	cvt.u64.u32 	%rd53, %r15;
	add.s64 	%rd54, %rd53, %rd52;
	shl.b64 	%rd55, %rd54, 2;
	add.s64 	%rd56, %rd1, %rd55;
	add.s64 	%rd89, %rd56, 4;
	ld.global.u32 	%r131, [%rd56+4];
	setp.eq.s32 	%p32, %r131, %r132;
	@%p32 bra 	$L__BB0_26;
$L__BB0_25:
	mov.u32 	%r132, %r131;
	mul.wide.s32 	%rd57, %r132, 4;
	add.s64 	%rd89, %rd1, %rd57;
	ld.global.u32 	%r131, [%rd89];
	setp.ne.s32 	%p33, %r131, %r132;
	@%p33 bra 	$L__BB0_25;
$L__BB0_26:
	setp.ge.s32 	%p34, %r40, %r132;
	@%p34 bra 	$L__BB0_28;
	st.global.u32 	[%rd89], %r40;
	mov.b32 	%r106, 1;
	st.shared.u32 	[_ZZ10mergeTilesPiiiE7changed], %r106;
	bra.uni 	$L__BB0_30;
$L__BB0_28:
	setp.ge.s32 	%p35, %r132, %r40;
	@%p35 bra 	$L__BB0_30;
	st.global.u32 	[%rd15], %r132;
	mov.b32 	%r105, 1;
	st.shared.u32 	[_ZZ10mergeTilesPiiiE7changed], %r105;
$L__BB0_30:
	add.s32 	%r120, %r120, 1;
	setp.ne.s32 	%p36, %r120, %r2;
	@%p36 bra 	$L__BB0_5;
	mov.b32 	%r133, 0;
$L__BB0_32:
	mad.lo.s32 	%r108, %r133, %r1, %r12;
	setp.ge.s32 	%p37, %r108, %r84;
	or.pred  	%p38, %p1, %p37;
	@%p38 bra 	$L__BB0_57;
	setp.ge.s32 	%p39, %r13, %r85;
	setp.eq.s32 	%p40, %r108, 0;
	or.pred  	%p41, %p40, %p39;
	@%p41 bra 	$L__BB0_41;
	mul.lo.s32 	%r109, %r108, %r85;
	add.s32 	%r54, %r109, %r11;
	sub.s32 	%r51, %r109, %r85;
	add.s32 	%r137, %r51, %r13;
	cvt.s64.s32 	%rd58, %r109;
	add.s64 	%rd59, %rd58, %rd34;
	shl.b64 	%rd60, %rd59, 2;
	add.s64 	%rd61, %rd1, %rd60;
	add.s64 	%rd22, %rd61, 60;
	ld.global.u32 	%r135, [%rd61+60];
	setp.eq.s32 	%p42, %r135, %r54;
	@%p42 bra 	$L__BB0_35;
	bra.uni 	$L__BB0_63;
$L__BB0_35:
	cvt.s64.s32 	%rd63, %r51;
	add.s64 	%rd64, %rd63, %rd34;
	shl.b64 	%rd65, %rd64, 2;
	add.s64 	%rd66, %rd1, %rd65;
	add.s64 	%rd91, %rd66, 64;
	ld.global.u32 	%r136, [%rd66+64];
	setp.eq.s32 	%p44, %r136, %r137;
	@%p44 bra 	$L__BB0_37;
$L__BB0_36:
	mov.u32 	%r137, %r136;
	mul.wide.s32 	%rd67, %r137, 4;
	add.s64 	%rd91, %rd1, %rd67;
	ld.global.u32 	%r136, [%rd91];
	setp.ne.s32 	%p45, %r136, %r137;
	@%p45 bra 	$L__BB0_36;
$L__BB0_37:
	setp.ge.s32 	%p46, %r54, %r137;
	@%p46 bra 	$L__BB0_39;
	st.global.u32 	[%rd91], %r54;
	mov.b32 	%r111, 1;
	st.shared.u32 	[_ZZ10mergeTilesPiiiE7changed], %r111;
	bra.uni 	$L__BB0_41;
$L__BB0_39:
	setp.ge.s32 	%p47, %r137, %r54;
	@%p47 bra 	$L__BB0_41;
	st.global.u32 	[%rd22], %r137;
	mov.b32 	%r110, 1;
	st.shared.u32 	[_ZZ10mergeTilesPiiiE7changed], %r110;
$L__BB0_41:
	setp.ge.s32 	%p48, %r13, %r85;
	@%p48 bra 	$L__BB0_49;
	mul.lo.s32 	%r112, %r108, %r85;
	add.s32 	%r64, %r112, %r11;
	add.s32 	%r141, %r64, 1;
	cvt.s64.s32 	%rd68, %r112;
	add.s64 	%rd70, %rd68, %rd34;
	shl.b64 	%rd71, %rd70, 2;
	add.s64 	%rd27, %rd1, %rd71;
	add.s64 	%rd29, %rd27, 60;
	ld.global.u32 	%r139, [%rd27+60];
	setp.eq.s32 	%p49, %r139, %r64;
	@%p49 bra 	$L__BB0_43;
	bra.uni 	$L__BB0_64;
$L__BB0_43:
	add.s64 	%rd93, %rd27, 64;
	ld.global.u32 	%r140, [%rd27+64];
	setp.eq.s32 	%p51, %r140, %r141;
	@%p51 bra 	$L__BB0_45;
$L__BB0_44:
	mov.u32 	%r141, %r140;
	mul.wide.s32 	%rd73, %r141, 4;
	add.s64 	%rd93, %rd1, %rd73;
	ld.global.u32 	%r140, [%rd93];
	setp.ne.s32 	%p52, %r140, %r141;
	@%p52 bra 	$L__BB0_44;
$L__BB0_45:
	setp.ge.s32 	%p53, %r64, %r141;
	@%p53 bra 	$L__BB0_47;
	st.global.u32 	[%rd93], %r64;
	mov.b32 	%r114, 1;
	st.shared.u32 	[_ZZ10mergeTilesPiiiE7changed], %r114;
	bra.uni 	$L__BB0_49;
$L__BB0_47:
	setp.ge.s32 	%p54, %r141, %r64;
	@%p54 bra 	$L__BB0_49;
	st.global.u32 	[%rd29], %r141;
	mov.b32 	%r113, 1;
	st.shared.u32 	[_ZZ10mergeTilesPiiiE7changed], %r113;
$L__BB0_49:
	setp.ge.s32 	%p55, %r13, %r85;
	add.s32 	%r115, %r108, 1;
	setp.ge.s32 	%p56, %r115, %r84;
	or.pred  	%p57, %p55, %p56;
	@%p57 bra 	$L__BB0_57;
	mul.lo.s32 	%r116, %r108, %r85;
	add.s32 	%r75, %r116, %r11;
	add.s32 	%r72, %r116, %r85;
	add.s32 	%r145, %r72, %r13;
	cvt.s64.s32 	%rd74, %r116;
	add.s64 	%rd75, %rd74, %rd34;
	shl.b64 	%rd76, %rd75, 2;
	add.s64 	%rd77, %rd1, %rd76;
	add.s64 	%rd36, %rd77, 60;
	ld.global.u32 	%r143, [%rd77+60];
	setp.eq.s32 	%p58, %r143, %r75;
	@%p58 bra 	$L__BB0_51;
	bra.uni 	$L__BB0_65;
$L__BB0_51:
	cvt.s64.s32 	%rd79, %r72;
	add.s64 	%rd80, %rd79, %rd34;
	shl.b64 	%rd81, %rd80, 2;
	add.s64 	%rd82, %rd1, %rd81;
	add.s64 	%rd95, %rd82, 64;
	ld.global.u32 	%r144, [%rd82+64];
	setp.eq.s32 	%p60, %r144, %r145;
	@%p60 bra 	$L__BB0_53;
$L__BB0_52:
	mov.u32 	%r145, %r144;
	mul.wide.s32 	%rd83, %r145, 4;
	add.s64 	%rd95, %rd1, %rd83;
	ld.global.u32 	%r144, [%rd95];
	setp.ne.s32 	%p61, %r144, %r145;
	@%p61 bra 	$L__BB0_52;
$L__BB0_53:
	setp.ge.s32 	%p62, %r75, %r145;
	@%p62 bra 	$L__BB0_55;
	st.global.u32 	[%rd95], %r75;
	mov.b32 	%r118, 1;
	st.shared.u32 	[_ZZ10mergeTilesPiiiE7changed], %r118;
	bra.uni 	$L__BB0_57;
$L__BB0_55:
	setp.ge.s32 	%p63, %r145, %r75;
	@%p63 bra 	$L__BB0_57;
	st.global.u32 	[%rd36], %r145;
	mov.b32 	%r117, 1;
	st.shared.u32 	[_ZZ10mergeTilesPiiiE7changed], %r117;
$L__BB0_57:
	add.s32 	%r133, %r133, 1;
	setp.ne.s32 	%p64, %r133, %r2;
	@%p64 bra 	$L__BB0_32;
$L__BB0_58:
	bar.sync 	0;
	ld.shared.u32 	%r119, [_ZZ10mergeTilesPiiiE7changed];
	setp.ne.s32 	%p65, %r119, 0;
	@%p65 bra 	$L__BB0_1;
	ret;
$L__BB0_60:
	mul.wide.s32 	%rd43, %r122, 4;
	add.s64 	%rd3, %rd1, %rd43;
	ld.global.u32 	%r22, [%rd3];
	setp.eq.s32 	%p15, %r22, %r122;
	mov.u32 	%r19, %r122;
	mov.u32 	%r122, %r22;
	@%p15 bra 	$L__BB0_8;
	bra.uni 	$L__BB0_60;
$L__BB0_61:
	mul.wide.s32 	%rd47, %r126, 4;
	add.s64 	%rd9, %rd1, %rd47;
	ld.global.u32 	%r32, [%rd9];
	setp.eq.s32 	%p22, %r32, %r126;
	mov.u32 	%r29, %r126;
	mov.u32 	%r126, %r32;
	@%p22 bra 	$L__BB0_16;
	bra.uni 	$L__BB0_61;
$L__BB0_62:
	mul.wide.s32 	%rd51, %r130, 4;
	add.s64 	%rd15, %rd1, %rd51;
	ld.global.u32 	%r43, [%rd15];
	setp.eq.s32 	%p31, %r43, %r130;
	mov.u32 	%r40, %r130;
	mov.u32 	%r130, %r43;
	@%p31 bra 	$L__BB0_24;
	bra.uni 	$L__BB0_62;
$L__BB0_63:
	mul.wide.s32 	%rd62, %r135, 4;
	add.s64 	%rd22, %rd1, %rd62;
	ld.global.u32 	%r57, [%rd22];
	setp.eq.s32 	%p43, %r57, %r135;
	mov.u32 	%r54, %r135;
	mov.u32 	%r135, %r57;
	@%p43 bra 	$L__BB0_35;
	bra.uni 	$L__BB0_63;
$L__BB0_64:
	mul.wide.s32 	%rd72, %r139, 4;
	add.s64 	%rd29, %rd1, %rd72;
	ld.global.u32 	%r67, [%rd29];
	setp.eq.s32 	%p50, %r67, %r139;
	mov.u32 	%r64, %r139;
	mov.u32 	%r139, %r67;
	@%p50 bra 	$L__BB0_43;
	bra.uni 	$L__BB0_64;
$L__BB0_65:
	mul.wide.s32 	%rd78, %r143, 4;
	add.s64 	%rd36, %rd1, %rd78;
	ld.global.u32 	%r78, [%rd36];
	setp.eq.s32 	%p59, %r78, %r143;
	mov.u32 	%r75, %r143;
	mov.u32 	%r143, %r78;
	@%p59 bra 	$L__BB0_51;
	bra.uni 	$L__BB0_65;

}


// ===== COMPILED SASS (sm_100) =====

	.target	sm_100

	.elftype	@"ET_EXEC"


//--------------------- .note.nv.tkinfo           --------------------------
	.section	.note.nv.tkinfo,"",@"SHT_NOTE"
	.sectionflags	@"SHF_NOTE_NV_TKINFO"
	.tkinfo
        /*0018*/ 	.word	0x00000002
        /*0030*/ 	.string	""
        /*0030*/ 	.string	"ptxas"
        /*0030*/ 	.string	"Cuda compilation tools, release 13.0, V13.0.88"
        /*0030*/ 	.string	"Build cuda_13.0.r13.0/compiler.36424714_0"
        /*0030*/ 	.string	"-arch sm_100 -m 64 "



//--------------------- .note.nv.cuinfo           --------------------------
	.section	.note.nv.cuinfo,"",@"SHT_NOTE"
	.sectionflags	@"SHF_NOTE_NV_CUINFO"
        /*0018*/ 	.short	0x0002
        /*001a*/ 	.short	0x0064
        /*001c*/ 	.short	0x0082
	.zero		2


//--------------------- .nv.info                  --------------------------
	.section	.nv.info,"",@"SHT_CUDA_INFO"
	.align	4


	//----- nvinfo : EIATTR_REGCOUNT
	.align		4
        /*0000*/ 	.byte	0x04, 0x2f
        /*0002*/ 	.short	(.L_1 - .L_0)
	.align		4
.L_0:
        /*0004*/ 	.word	index@(_Z10mergeTilesPiii)
        /*0008*/ 	.word	0x0000001c


	//----- nvinfo : EIATTR_FRAME_SIZE
	.align		4
.L_1:
        /*000c*/ 	.byte	0x04, 0x11
        /*000e*/ 	.short	(.L_3 - .L_2)
	.align		4
.L_2:
        /*0010*/ 	.word	index@($__internal_0_$__cuda_sm20_div_u16)
        /*0014*/ 	.word	0x00000000


	//----- nvinfo : EIATTR_FRAME_SIZE
	.align		4
.L_3:
        /*0018*/ 	.byte	0x04, 0x11
        /*001a*/ 	.short	(.L_5 - .L_4)
	.align		4
.L_4:
        /*001c*/ 	.word	index@(_Z10mergeTilesPiii)
        /*0020*/ 	.word	0x00000000


	//----- nvinfo : EIATTR_MIN_STACK_SIZE
	.align		4
.L_5:
        /*0024*/ 	.byte	0x04, 0x12
        /*0026*/ 	.short	(.L_7 - .L_6)
	.align		4
.L_6:
        /*0028*/ 	.word	index@(_Z10mergeTilesPiii)
        /*002c*/ 	.word	0x00000000
.L_7:


//--------------------- .nv.compat                --------------------------
	.section	.nv.compat,"",@"SHT_CUDA_COMPAT_INFO"
	.align	4
        /*0000*/ 	.byte	0x02, 0x09, 0x00, 0x00, 0x02, 0x02, 0x01, 0x00, 0x02, 0x05, 0x05, 0x00, 0x03, 0x07, 0x01, 0x01
        /*0010*/ 	.byte	0x02, 0x03, 0x00, 0x00, 0x02, 0x06, 0x01, 0x00, 0x04, 0x0b, 0x08, 0x00, 0x01, 0x00, 0x00, 0x00
        /*0020*/ 	.byte	0x00, 0x00, 0x00, 0x00


//--------------------- .nv.info._Z10mergeTilesPiii --------------------------
	.section	.nv.info._Z10mergeTilesPiii,"",@"SHT_CUDA_INFO"
	.sectionflags	@""
	.align	4


	//----- nvinfo : EIATTR_CUDA_API_VERSION
	.align		4
        /*0000*/ 	.byte	0x04, 0x37
        /*0002*/ 	.short	(.L_9 - .L_8)
.L_8:
        /*0004*/ 	.word	0x00000082


	//----- nvinfo : EIATTR_KPARAM_INFO
	.align		4
.L_9:
        /*0008*/ 	.byte	0x04, 0x17
        /*000a*/ 	.short	(.L_11 - .L_10)
.L_10:
        /*000c*/ 	.word	0x00000000
        /*0010*/ 	.short	0x0002
        /*0012*/ 	.short	0x000c
        /*0014*/ 	.byte	0x00, 0xf0, 0x11, 0x00


	//----- nvinfo : EIATTR_KPARAM_INFO
	.align		4
.L_11:
        /*0018*/ 	.byte	0x04, 0x17
        /*001a*/ 	.short	(.L_13 - .L_12)
.L_12:
        /*001c*/ 	.word	0x00000000
        /*0020*/ 	.short	0x0001
        /*0022*/ 	.short	0x0008
        /*0024*/ 	.byte	0x00, 0xf0, 0x11, 0x00


	//----- nvinfo : EIATTR_KPARAM_INFO
	.align		4
.L_13:
        /*0028*/ 	.byte	0x04, 0x17
        /*002a*/ 	.short	(.L_15 - .L_14)
.L_14:
        /*002c*/ 	.word	0x00000000
        /*0030*/ 	.short	0x0000
        /*0032*/ 	.short	0x0000
        /*0034*/ 	.byte	0x00, 0xf5, 0x21, 0x00


	//----- nvinfo : EIATTR_SPARSE_MMA_MASK
	.align		4
.L_15:
        /*0038*/ 	.byte	0x03, 0x50
        /*003a*/ 	.short	0x0000


	//----- nvinfo : EIATTR_MAXREG_COUNT
	.align		4
        /*003c*/ 	.byte	0x03, 0x1b
        /*003e*/ 	.short	0x00ff


	//----- nvinfo : EIATTR_NUM_BARRIERS
	.align		4
        /*0040*/ 	.byte	0x02, 0x4c
        /*0042*/ 	.byte	0x01
	.zero		1


	//----- nvinfo : EIATTR_MERCURY_ISA_VERSION
	.align		4
        /*0044*/ 	.byte	0x03, 0x5f
        /*0046*/ 	.short	0x0101


	//----- nvinfo : EIATTR_VRC_CTA_INIT_COUNT
	.align		4
        /*0048*/ 	.byte	0x02, 0x4a
	.zero		1
	.zero		1


	//----- nvinfo : EIATTR_EXIT_INSTR_OFFSETS
	.align		4
        /*004c*/ 	.byte	0x04, 0x1c
        /*004e*/ 	.short	(.L_17 - .L_16)


	//   ....[0]....
.L_16:
        /*0050*/ 	.word	0x00001be0


	//----- nvinfo : EIATTR_CRS_STACK_SIZE
	.align		4
.L_17:
        /*0054*/ 	.byte	0x04, 0x1e
        /*0056*/ 	.short	(.L_19 - .L_18)
.L_18:
        /*0058*/ 	.word	0x00000000


	//----- nvinfo : EIATTR_CBANK_PARAM_SIZE
	.align		4
.L_19:
        /*005c*/ 	.byte	0x03, 0x19
        /*005e*/ 	.short	0x0010


	//----- nvinfo : EIATTR_PARAM_CBANK
	.align		4
        /*0060*/ 	.byte	0x04, 0x0a
        /*0062*/ 	.short	(.L_21 - .L_20)
	.align		4
.L_20:
        /*0064*/ 	.word	index@(.nv.constant0._Z10mergeTilesPiii)
        /*0068*/ 	.short	0x0380
        /*006a*/ 	.short	0x0010


	//----- nvinfo : EIATTR_SW_WAR
	.align		4
.L_21:
        /*006c*/ 	.byte	0x04, 0x36
        /*006e*/ 	.short	(.L_23 - .L_22)
.L_22:
        /*0070*/ 	.word	0x00000008
.L_23:


//--------------------- .nv.callgraph             --------------------------
	.section	.nv.callgraph,"",@"SHT_CUDA_CALLGRAPH"
	.align	4
	.sectionentsize	8
	.align		4
        /*0000*/ 	.word	0x00000000
	.align		4
        /*0004*/ 	.word	0xffffffff
	.align		4
        /*0008*/ 	.word	0x00000000
	.align		4
        /*000c*/ 	.word	0xfffffffe
	.align		4
        /*0010*/ 	.word	0x00000000
	.align		4
        /*0014*/ 	.word	0xfffffffd
	.align		4
        /*0018*/ 	.word	0x00000000
	.align		4
        /*001c*/ 	.word	0xfffffffc


//--------------------- .text._Z10mergeTilesPiii  --------------------------
	.section	.text._Z10mergeTilesPiii,"ax",@progbits
	.align	128
        .global         _Z10mergeTilesPiii
        .type           _Z10mergeTilesPiii,@function
        .size           _Z10mergeTilesPiii,(.L_x_63 - _Z10mergeTilesPiii)
        .other          _Z10mergeTilesPiii,@"STO_CUDA_ENTRY STV_DEFAULT"
_Z10mergeTilesPiii:
.text._Z10mergeTilesPiii:
[----:B------:R-:W-:Y:S01]  /*0000*/  LDC R1, c[0x0][0x37c] ;  /* 0x0000df00ff017b82 */ /* 0x000fe20000000800 */
[----:B------:R-:W0:Y:S01]  /*0010*/  LDCU UR6, c[0x0][0x368] ;  /* 0x00006d00ff0677ac */ /* 0x000e220008000800 */
[----:B------:R-:W-:Y:S01]  /*0020*/  MOV R5, 0x50 ;  /* 0x0000005000057802 */ /* 0x000fe20000000f00 */
[----:B0-----:R-:W-:-:S12]  /*0030*/  ULOP3.LUT UR4, UR6, 0xff, URZ, 0xc0, !UPT ;  /* 0x000000ff06047892 */ /* 0x001fd8000f8ec0ff */
[----:B------:R-:W-:Y:S05]  /*0040*/  CALL.REL.NOINC `($__internal_0_$__cuda_sm20_div_u16) ;  /* 0x0000001800e87944 */ /* 0x000fea0003c00000 */
[----:B------:R-:W0:Y:S01]  /*0050*/  S2R R7, SR_TID.X ;  /* 0x0000000000077919 */ /* 0x000e220000002100 */
[----:B------:R-:W0:Y:S01]  /*0060*/  S2UR UR4, SR_CTAID.X ;  /* 0x00000000000479c3 */ /* 0x000e220000002500 */
[----:B------:R-:W1:Y:S01]  /*0070*/  LDCU.64 UR8, c[0x0][0x358] ;  /* 0x00006b00ff0877ac */ /* 0x000e620008000a00 */
[----:B------:R-:W2:Y:S01]  /*0080*/  S2R R4, SR_TID.Y ;  /* 0x0000000000047919 */ /* 0x000ea20000002200 */
[----:B------:R-:W2:Y:S05]  /*0090*/  S2R R8, SR_TID.Z ;  /* 0x0000000000087919 */ /* 0x000eaa0000002300 */
[----:B------:R-:W0:Y:S08]  /*00a0*/  LDC R0, c[0x0][0x360] ;  /* 0x0000d800ff007b82 */ /* 0x000e300000000800 */
[----:B------:R-:W3:Y:S08]  /*00b0*/  S2UR UR5, SR_CTAID.Y ;  /* 0x00000000000579c3 */ /* 0x000ef00000002600 */
[----:B------:R-:W3:Y:S08]  /*00c0*/  LDC R5, c[0x0][0x364] ;  /* 0x0000d900ff057b82 */ /* 0x000ef00000000800 */
[----:B------:R-:W4:Y:S01]  /*00d0*/  LDC R9, c[0x0][0x388] ;  /* 0x0000e200ff097b82 */ /* 0x000f220000000800 */
[----:B0-----:R-:W-:-:S04]  /*00e0*/  IMAD R0, R0, UR4, R7 ;  /* 0x0000000400007c24 */ /* 0x001fc8000f8e0207 */
[----:B------:R-:W-:Y:S01]  /*00f0*/  IMAD.SHL.U32 R0, R0, 0x10, RZ ;  /* 0x0000001000007824 */ /* 0x000fe200078e00ff */
[----:B--2---:R-:W-:-:S03]  /*0100*/  LOP3.LUT P2, RZ, R8, R7, R4, 0xfe, !PT ;  /* 0x0000000708ff7212 */ /* 0x004fc6000784fe04 */
[C---:B------:R-:W-:Y:S02]  /*0110*/  VIADD R2, R0.reuse, 0xf ;  /* 0x0000000f00027836 */ /* 0x040fe40000000000 */
[----:B------:R-:W-:Y:S02]  /*0120*/  IMAD.IADD R7, R0, 0x1, R8 ;  /* 0x0000000100077824 */ /* 0x000fe400078e0208 */
[----:B---3--:R-:W-:Y:S01]  /*0130*/  IMAD R5, R5, UR5, R4 ;  /* 0x0000000505057c24 */ /* 0x008fe2000f8e0204 */
[----:B------:R-:W-:-:S03]  /*0140*/  LOP3.LUT R4, R6, 0xffff, RZ, 0xc0, !PT ;  /* 0x0000ffff06047812 */ /* 0x000fc600078ec0ff */
[C---:B------:R-:W-:Y:S02]  /*0150*/  IMAD.SHL.U32 R10, R5.reuse, 0x10, RZ ;  /* 0x00000010050a7824 */ /* 0x040fe400078e00ff */
[----:B------:R-:W-:Y:S02]  /*0160*/  IMAD R5, R5, 0x10, R8 ;  /* 0x0000001005057824 */ /* 0x000fe400078e0208 */
[----:B------:R-:W-:Y:S01]  /*0170*/  VIADD R3, R10, 0xf ;  /* 0x0000000f0a037836 */ /* 0x000fe20000000000 */
[-C--:B----4-:R-:W-:Y:S01]  /*0180*/  ISETP.GE.AND P0, PT, R2, R9.reuse, PT ;  /* 0x000000090200720c */ /* 0x090fe20003f06270 */
[C---:B------:R-:W-:Y:S02]  /*0190*/  VIADD R8, R0.reuse, 0x10 ;  /* 0x0000001000087836 */ /* 0x040fe40000000000 */
[----:B------:R-:W-:Y:S01]  /*01a0*/  IMAD R6, R3, R9, R9 ;  /* 0x0000000903067224 */ /* 0x000fe200078e0209 */
[----:B------:R-:W-:Y:S01]  /*01b0*/  ISETP.LT.OR P0, PT, R0, -0xf, P0 ;  /* 0xfffffff10000780c */ /* 0x000fe20000701670 */
[----:B------:R-:W-:Y:S01]  /*01c0*/  VIADD R10, R10, 0x10 ;  /* 0x000000100a0a7836 */ /* 0x000fe20000000000 */
[----:B------:R-:W-:Y:S01]  /*01d0*/  SHF.R.S32.HI R9, RZ, 0x1f, R0 ;  /* 0x0000001fff097819 */ /* 0x000fe20000011400 */
[----:B-1----:R-:W-:-:S10]  /*01e0*/  VIADD R11, R6, 0xffffffff ;  /* 0xffffffff060b7836 */ /* 0x002fd40000000000 */
.L_x_61:
[----:B------:R-:W0:Y:S01]  /*01f0*/  @!P2 S2R R13, SR_CgaCtaId ;  /* 0x00000000000da919 */ /* 0x000e220000008800 */
[----:B------:R-:W-:Y:S01]  /*0200*/  @!P2 MOV R12, 0x400 ;  /* 0x00000400000ca802 */ /* 0x000fe20000000f00 */
[----:B------:R-:W-:Y:S01]  /*0210*/  UISETP.GT.U32.AND UP0, UPT, UR6, 0x10, UPT ;  /* 0x000000100600788c */ /* 0x000fe2000bf04070 */
[----:B------:R-:W-:Y:S02]  /*0220*/  BAR.SYNC.DEFER_BLOCKING 0x0 ;  /* 0x0000000000007b1d */ /* 0x000fe40000010000 */
[----:B0-----:R-:W-:-:S05]  /*0230*/  @!P2 LEA R12, R13, R12, 0x18 ;  /* 0x0000000c0d0ca211 */ /* 0x001fca00078ec0ff */
[----:B------:R0:W-:Y:S01]  /*0240*/  @!P2 STS [R12], RZ ;  /* 0x000000ff0c00a388 */ /* 0x0001e20000000800 */
[----:B------:R-:W-:Y:S06]  /*0250*/  BAR.SYNC.DEFER_BLOCKING 0x0 ;  /* 0x0000000000007b1d */ /* 0x000fec0000010000 */
[----:B--2---:R-:W-:Y:S05]  /*0260*/  BRA.U UP0, `(.L_x_0) ;  /* 0x0000001900407547 */ /* 0x004fea000b800000 */
[----:B------:R-:W-:-:S07]  /*0270*/  HFMA2 R20, -RZ, RZ, 0, 0 ;  /* 0x00000000ff147431 */ /* 0x000fce00000001ff */
.L_x_29:
[----:B-1--4-:R-:W1:Y:S01]  /*0280*/  LDC.64 R16, c[0x0][0x388] ;  /* 0x0000e200ff107b82 */ /* 0x012e620000000a00 */
[C---:B--2---:R-:W-:Y:S01]  /*0290*/  IMAD R21, R20.reuse, UR6, R7 ;  /* 0x0000000614157c24 */ /* 0x044fe2000f8e0207 */
[----:B------:R-:W-:Y:S01]  /*02a0*/  BSSY.RECONVERGENT B0, `(.L_x_1) ;  /* 0x00000aa000007945 */ /* 0x000fe20003800200 */
[----:B------:R-:W-:-:S05]  /*02b0*/  VIADD R20, R20, 0x1 ;  /* 0x0000000114147836 */ /* 0x000fca0000000000 */
[----:B------:R-:W-:Y:S02]  /*02c0*/  ISETP.NE.AND P3, PT, R20, R4, PT ;  /* 0x000000041400720c */ /* 0x000fe40003f65270 */
[----:B-1----:R-:W-:-:S04]  /*02d0*/  ISETP.GE.AND P1, PT, R3, R17, PT ;  /* 0x000000110300720c */ /* 0x002fc80003f26270 */
[----:B------:R-:W-:-:S04]  /*02e0*/  ISETP.GE.OR P1, PT, R21, R16, P1 ;  /* 0x000000101500720c */ /* 0x000fc80000f26670 */
[----:B------:R-:W-:-:S13]  /*02f0*/  ISETP.LT.OR P1, PT, R21, RZ, P1 ;  /* 0x000000ff1500720c */ /* 0x000fda0000f21670 */
[----:B---3--:R-:W-:Y:S05]  /*0300*/  @P1 BRA `(.L_x_2) ;  /* 0x00000008008c1947 */ /* 0x008fea0003800000 */
[----:B------:R-:W-:Y:S01]  /*0310*/  ISETP.GE.AND P1, PT, R10, R17, PT ;  /* 0x000000110a00720c */ /* 0x000fe20003f26270 */
[----:B------:R-:W-:Y:S03]  /*0320*/  BSSY.RECONVERGENT B1, `(.L_x_3) ;  /* 0x0000032000017945 */ /* 0x000fe60003800200 */
[----:B------:R-:W-:-:S13]  /*0330*/  ISETP.EQ.OR P4, PT, R21, RZ, P1 ;  /* 0x000000ff1500720c */ /* 0x000fda0000f82670 */
[----:B------:R-:W-:Y:S05]  /*0340*/  @P4 BRA `(.L_x_4) ;  /* 0x0000000000bc4947 */ /* 0x000fea0003800000 */
[----:B0-----:R-:W0:Y:S01]  /*0350*/  LDC.64 R12, c[0x0][0x380] ;  /* 0x0000e000ff0c7b82 */ /* 0x001e220000000a00 */
[----:B------:R-:W-:-:S04]  /*0360*/  IMAD R22, R3, R16, R21 ;  /* 0x0000001003167224 */ /* 0x000fc800078e0215 */
[----:B0-----:R-:W-:-:S05]  /*0370*/  IMAD.WIDE R18, R22, 0x4, R12 ;  /* 0x0000000416127825 */ /* 0x001fca00078e020c */
[----:B------:R-:W2:Y:S01]  /*0380*/  LDG.E R15, desc[UR8][R18.64] ;  /* 0x00000008120f7981 */ /* 0x000ea2000c1e1900 */
[----:B------:R-:W-:Y:S01]  /*0390*/  BSSY.RECONVERGENT B2, `(.L_x_5) ;  /* 0x000000c000027945 */ /* 0x000fe20003800200 */
[----:B------:R-:W-:Y:S01]  /*03a0*/  IMAD.IADD R17, R11, 0x1, R21 ;  /* 0x000000010b117824 */ /* 0x000fe200078e0215 */
[----:B--2---:R-:W-:-:S13]  /*03b0*/  ISETP.NE.AND P4, PT, R15, R22, PT ;  /* 0x000000160f00720c */ /* 0x004fda0003f85270 */
[----:B------:R-:W-:Y:S05]  /*03c0*/  @!P4 BRA `(.L_x_6) ;  /* 0x000000000020c947 */ /* 0x000fea0003800000 */
[----:B------:R-:W-:Y:S01]  /*03d0*/  BSSY.RECONVERGENT B3, `(.L_x_6) ;  /* 0x0000007000037945 */ /* 0x000fe20003800200 */
.L_x_7:
[----:B------:R-:W-:-:S05]  /*03e0*/  IMAD.WIDE R18, R15, 0x4, R12 ;  /* 0x000000040f127825 */ /* 0x000fca00078e020c */
[----:B------:R-:W2:Y:S01]  /*03f0*/  LDG.E R14, desc[UR8][R18.64] ;  /* 0x00000008120e7981 */ /* 0x000ea2000c1e1900 */
[----:B------:R-:W-:Y:S01]  /*0400*/  IMAD.MOV.U32 R22, RZ, RZ, R15 ;  /* 0x000000ffff167224 */ /* 0x000fe200078e000f */
[----:B--2---:R-:W-:Y:S01]  /*0410*/  ISETP.NE.AND P4, PT, R14, R15, PT ;  /* 0x0000000f0e00720c */ /* 0x004fe20003f85270 */
[----:B------:R-:W-:-:S12]  /*0420*/  IMAD.MOV.U32 R15, RZ, RZ, R14 ;  /* 0x000000ffff0f7224 */ /* 0x000fd800078e000e */
[----:B------:R-:W-:Y:S05]  /*0430*/  @P4 BRA `(.L_x_7) ;  /* 0xfffffffc00e84947 */ /* 0x000fea000383ffff */
[----:B------:R-:W-:Y:S05]  /*0440*/  BSYNC.RECONVERGENT B3 ;  /* 0x0000000000037941 */ /* 0x000fea0003800200 */
.L_x_6:
[----:B------:R-:W-:Y:S05]  /*0450*/  BSYNC.RECONVERGENT B2 ;  /* 0x0000000000027941 */ /* 0x000fea0003800200 */
.L_x_5:
[----:B------:R-:W-:-:S05]  /*0460*/  IMAD.WIDE R14, R17, 0x4, R12 ;  /* 0x00000004110e7825 */ /* 0x000fca00078e020c */
[----:B------:R-:W2:Y:S01]  /*0470*/  LDG.E R24, desc[UR8][R14.64] ;  /* 0x000000080e187981 */ /* 0x000ea2000c1e1900 */
[----:B------:R-:W-:Y:S01]  /*0480*/  BSSY.RECONVERGENT B2, `(.L_x_8) ;  /* 0x000000c000027945 */ /* 0x000fe20003800200 */
[----:B--2---:R-:W-:-:S13]  /*0490*/  ISETP.NE.AND P4, PT, R24, R17, PT ;  /* 0x000000111800720c */ /* 0x004fda0003f85270 */
[----:B------:R-:W-:Y:S05]  /*04a0*/  @!P4 BRA `(.L_x_9) ;  /* 0x000000000024c947 */ /* 0x000fea0003800000 */
[----:B------:R-:W-:Y:S01]  /*04b0*/  BSSY.RECONVERGENT B3, `(.L_x_10) ;  /* 0x0000007000037945 */ /* 0x000fe20003800200 */
.L_x_11:
[----:B------:R-:W-:-:S05]  /*04c0*/  IMAD.WIDE R14, R24, 0x4, R12 ;  /* 0x00000004180e7825 */ /* 0x000fca00078e020c */
[----:B------:R-:W2:Y:S01]  /*04d0*/  LDG.E R17, desc[UR8][R14.64] ;  /* 0x000000080e117981 */ /* 0x000ea2000c1e1900 */
[----:B------:R-:W-:Y:S01]  /*04e0*/  IMAD.MOV.U32 R23, RZ, RZ, R24 ;  /* 0x000000ffff177224 */ /* 0x000fe200078e0018 */
[----:B--2---:R-:W-:Y:S01]  /*04f0*/  ISETP.NE.AND P4, PT, R17, R24, PT ;  /* 0x000000181100720c */ /* 0x004fe20003f85270 */
[----:B------:R-:W-:-:S12]  /*0500*/  IMAD.MOV.U32 R24, RZ, RZ, R17 ;  /* 0x000000ffff187224 */ /* 0x000fd800078e0011 */
[----:B------:R-:W-:Y:S05]  /*0510*/  @P4 BRA `(.L_x_11) ;  /* 0xfffffffc00e84947 */ /* 0x000fea000383ffff */
[----:B------:R-:W-:Y:S05]  /*0520*/  BSYNC.RECONVERGENT B3 ;  /* 0x0000000000037941 */ /* 0x000fea0003800200 */
.L_x_10:
[----:B------:R-:W-:-:S07]  /*0530*/  IMAD.MOV.U32 R17, RZ, RZ, R23 ;  /* 0x000000ffff117224 */ /* 0x000fce00078e0017 */
.L_x_9:
[----:B------:R-:W-:Y:S05]  /*0540*/  BSYNC.RECONVERGENT B2 ;  /* 0x0000000000027941 */ /* 0x000fea0003800200 */
.L_x_8:
[----:B------:R-:W-:-:S13]  /*0550*/  ISETP.GE.AND P4, PT, R22, R17, PT ;  /* 0x000000111600720c */ /* 0x000fda0003f86270 */
[----:B------:R-:W0:Y:S01]  /*0560*/  @!P4 S2R R24, SR_CgaCtaId ;  /* 0x000000000018c919 */ /* 0x000e220000008800 */
[----:B------:R-:W-:Y:S01]  /*0570*/  @!P4 MOV R13, 0x400 ;  /* 0x00000400000dc802 */ /* 0x000fe20000000f00 */
[----:B------:R-:W-:Y:S01]  /*0580*/  @!P4 IMAD.MOV.U32 R12, RZ, RZ, 0x1 ;  /* 0x00000001ff0cc424 */ /* 0x000fe200078e00ff */
[----:B------:R1:W-:Y:S02]  /*0590*/  @!P4 STG.E desc[UR8][R14.64], R22 ;  /* 0x000000160e00c986 */ /* 0x0003e4000c101908 */
[----:B0-----:R-:W-:-:S05]  /*05a0*/  @!P4 LEA R13, R24, R13, 0x18 ;  /* 0x0000000d180dc211 */ /* 0x001fca00078ec0ff */
[----:B------:R1:W-:Y:S01]  /*05b0*/  @!P4 STS [R13], R12 ;  /* 0x0000000c0d00c388 */ /* 0x0003e20000000800 */
[----:B------:R-:W-:Y:S05]  /*05c0*/  @!P4 BRA `(.L_x_4) ;  /* 0x00000000001cc947 */ /* 0x000fea0003800000 */
[----:B------:R-:W-:-:S13]  /*05d0*/  ISETP.GE.AND P4, PT, R17, R22, PT ;  /* 0x000000161100720c */ /* 0x000fda0003f86270 */
[----:B-1----:R-:W0:Y:S01]  /*05e0*/  @!P4 S2R R13, SR_CgaCtaId ;  /* 0x00000000000dc919 */ /* 0x002e220000008800 */
[----:B------:R-:W-:Y:S01]  /*05f0*/  @!P4 MOV R12, 0x400 ;  /* 0x00000400000cc802 */ /* 0x000fe20000000f00 */
[----:B------:R-:W-:Y:S01]  /*0600*/  @!P4 IMAD.MOV.U32 R15, RZ, RZ, 0x1 ;  /* 0x00000001ff0fc424 */ /* 0x000fe200078e00ff */
[----:B------:R2:W-:Y:S02]  /*0610*/  @!P4 STG.E desc[UR8][R18.64], R17 ;  /* 0x000000111200c986 */ /* 0x0005e4000c101908 */
[----:B0-----:R-:W-:-:S05]  /*0620*/  @!P4 LEA R12, R13, R12, 0x18 ;  /* 0x0000000c0d0cc211 */ /* 0x001fca00078ec0ff */
[----:B------:R2:W-:Y:S02]  /*0630*/  @!P4 STS [R12], R15 ;  /* 0x0000000f0c00c388 */ /* 0x0005e40000000800 */
.L_x_4:
[----:B------:R-:W-:Y:S05]  /*0640*/  BSYNC.RECONVERGENT B1 ;  /* 0x0000000000017941 */ /* 0x000fea0003800200 */
.L_x_3:
[----:B------:R-:W-:Y:S04]  /*0650*/  BSSY.RECONVERGENT B1, `(.L_x_12) ;  /* 0x0000034000017945 */ /* 0x000fe80003800200 */
[----:B------:R-:W-:Y:S05]  /*0660*/  @P1 BRA `(.L_x_13) ;  /* 0x0000000000c81947 */ /* 0x000fea0003800000 */
[----:B-12---:R-:W0:Y:S01]  /*0670*/  LDC.64 R14, c[0x0][0x380] ;  /* 0x0000e000ff0e7b82 */ /* 0x006e220000000a00 */
[----:B------:R-:W-:-:S04]  /*0680*/  IMAD R23, R3, R16, R21 ;  /* 0x0000001003177224 */ /* 0x000fc800078e0215 */
[----:B0-----:R-:W-:-:S05]  /*0690*/  IMAD.WIDE R12, R23, 0x4, R14 ;  /* 0x00000004170c7825 */ /* 0x001fca00078e020e */
[----:B------:R-:W2:Y:S01]  /*06a0*/  LDG.E R22, desc[UR8][R12.64] ;  /* 0x000000080c167981 */ /* 0x000ea2000c1e1900 */
[----:B------:R-:W-:Y:S01]  /*06b0*/  BSSY.RECONVERGENT B2, `(.L_x_14) ;  /* 0x000000f000027945 */ /* 0x000fe20003800200 */
[----:B------:R-:W-:Y:S01]  /*06c0*/  IADD3 R17, PT, PT, R23, R16, RZ ;  /* 0x0000001017117210 */ /* 0x000fe20007ffe0ff */
[----:B------:R-:W-:Y:S02]  /*06d0*/  IMAD.MOV.U32 R18, RZ, RZ, R12 ;  /* 0x000000ffff127224 */ /* 0x000fe400078e000c */
[----:B------:R-:W-:Y:S01]  /*06e0*/  IMAD.MOV.U32 R19, RZ, RZ, R13 ;  /* 0x000000ffff137224 */ /* 0x000fe200078e000d */
[----:B--2---:R-:W-:-:S13]  /*06f0*/  ISETP.NE.AND P4, PT, R22, R23, PT ;  /* 0x000000171600720c */ /* 0x004fda0003f85270 */
[----:B------:R-:W-:Y:S05]  /*0700*/  @!P4 BRA `(.L_x_15) ;  /* 0x000000000024c947 */ /* 0x000fea0003800000 */
[----:B------:R-:W-:Y:S01]  /*0710*/  BSSY.RECONVERGENT B3, `(.L_x_16) ;  /* 0x0000007000037945 */ /* 0x000fe20003800200 */
.L_x_17:
[----:B------:R-:W-:-:S05]  /*0720*/  IMAD.WIDE R18, R22, 0x4, R14 ;  /* 0x0000000416127825 */ /* 0x000fca00078e020e */
[----:B------:R-:W2:Y:S01]  /*0730*/  LDG.E R23, desc[UR8][R18.64] ;  /* 0x0000000812177981 */ /* 0x000ea2000c1e1900 */
[----:B------:R-:W-:Y:S01]  /*0740*/  IMAD.MOV.U32 R24, RZ, RZ, R22 ;  /* 0x000000ffff187224 */ /* 0x000fe200078e0016 */
[----:B--2---:R-:W-:Y:S01]  /*0750*/  ISETP.NE.AND P4, PT, R23, R22, PT ;  /* 0x000000161700720c */ /* 0x004fe20003f85270 */
[----:B------:R-:W-:-:S12]  /*0760*/  IMAD.MOV.U32 R22, RZ, RZ, R23 ;  /* 0x000000ffff167224 */ /* 0x000fd800078e0017 */
[----:B------:R-:W-:Y:S05]  /*0770*/  @P4 BRA `(.L_x_17) ;  /* 0xfffffffc00e84947 */ /* 0x000fea000383ffff */
[----:B------:R-:W-:Y:S05]  /*0780*/  BSYNC.RECONVERGENT B3 ;  /* 0x0000000000037941 */ /* 0x000fea0003800200 */
.L_x_16:
[----:B------:R-:W-:-:S07]  /*0790*/  IMAD.MOV.U32 R23, RZ, RZ, R24 ;  /* 0x000000ffff177224 */ /* 0x000fce00078e0018 */
.L_x_15:
[----:B------:R-:W-:Y:S05]  /*07a0*/  BSYNC.RECONVERGENT B2 ;  /* 0x0000000000027941 */ /* 0x000fea0003800200 */
.L_x_14:
[----:B------:R-:W-:-:S05]  /*07b0*/  IMAD.WIDE R12, R16, 0x4, R12 ;  /* 0x00000004100c7825 */ /* 0x000fca00078e020c */
[----:B------:R-:W2:Y:S01]  /*07c0*/  LDG.E R22, desc[UR8][R12.64] ;  /* 0x000000080c167981 */ /* 0x000ea2000c1e1900 */
[----:B------:R-:W-:Y:S01]  /*07d0*/  BSSY.RECONVERGENT B2, `(.L_x_18) ;  /* 0x000000c000027945 */ /* 0x000fe20003800200 */
[----:B--2---:R-:W-:-:S13]  /*07e0*/  ISETP.NE.AND P4, PT, R22, R17, PT ;  /* 0x000000111600720c */ /* 0x004fda0003f85270 */
[----:B------:R-:W-:Y:S05]  /*07f0*/  @!P4 BRA `(.L_x_19) ;  /* 0x000000000024c947 */ /* 0x000fea0003800000 */
[----:B------:R-:W-:Y:S01]  /*0800*/  BSSY.RECONVERGENT B3, `(.L_x_20) ;  /* 0x0000007000037945 */ /* 0x000fe20003800200 */
.L_x_21:
[----:B------:R-:W-:-:S05]  /*0810*/  IMAD.WIDE R12, R22, 0x4, R14 ;  /* 0x00000004160c7825 */ /* 0x000fca00078e020e */
[----:B------:R-:W2:Y:S01]  /*0820*/  LDG.E R17, desc[UR8][R12.64] ;  /* 0x000000080c117981 */ /* 0x000ea2000c1e1900 */
[----:B------:R-:W-:Y:S01]  /*0830*/  IMAD.MOV.U32 R24, RZ, RZ, R22 ;  /* 0x000000ffff187224 */ /* 0x000fe200078e0016 */
[----:B--2---:R-:W-:Y:S01]  /*0840*/  ISETP.NE.AND P4, PT, R17, R22, PT ;  /* 0x000000161100720c */ /* 0x004fe20003f85270 */
[----:B------:R-:W-:-:S12]  /*0850*/  IMAD.MOV.U32 R22, RZ, RZ, R17 ;  /* 0x000000ffff167224 */ /* 0x000fd800078e0011 */
[----:B------:R-:W-:Y:S05]  /*0860*/  @P4 BRA `(.L_x_21) ;  /* 0xfffffffc00e84947 */ /* 0x000fea000383ffff */
[----:B------:R-:W-:Y:S05]  /*0870*/  BSYNC.RECONVERGENT B3 ;  /* 0x0000000000037941 */ /* 0x000fea0003800200 */
.L_x_20:
[----:B------:R-:W-:-:S07]  /*0880*/  IMAD.MOV.U32 R17, RZ, RZ, R24 ;  /* 0x000000ffff117224 */ /* 0x000fce00078e0018 */
.L_x_19:
[----:B------:R-:W-:Y:S05]  /*0890*/  BSYNC.RECONVERGENT B2 ;  /* 0x0000000000027941 */ /* 0x000fea0003800200 */
.L_x_18:
        /* <DEDUP_REMOVED lines=9> */
[----:B---3--:R-:W0:Y:S01]  /*0930*/  @!P4 S2R R13, SR_CgaCtaId ;  /* 0x00000000000dc919 */ /* 0x008e220000008800 */
[----:B------:R-:W-:Y:S02]  /*0940*/  @!P4 MOV R12, 0x400 ;  /* 0x00000400000cc802 */ /* 0x000fe40000000f00 */
[----:B------:R-:W-:Y:S01]  /*0950*/  @!P4 MOV R15, 0x1 ;  /* 0x00000001000fc802 */ /* 0x000fe20000000f00 */
[----:B------:R4:W-:Y:S01]  /*0960*/  @!P4 STG.E desc[UR8][R18.64], R17 ;  /* 0x000000111200c986 */ /* 0x0009e2000c101908 */
[----:B0-----:R-:W-:-:S05]  /*0970*/  @!P4 LEA R12, R13, R12, 0x18 ;  /* 0x0000000c0d0cc211 */ /* 0x001fca00078ec0ff */
[----:B------:R4:W-:Y:S02]  /*0980*/  @!P4 STS [R12], R15 ;  /* 0x0000000f0c00c388 */ /* 0x0009e40000000800 */
.L_x_13:
[----:B------:R-:W-:Y:S05]  /*0990*/  BSYNC.RECONVERGENT B1 ;  /* 0x0000000000017941 */ /* 0x000fea0003800200 */
.L_x_12:
[----:B--2-4-:R-:W-:-:S05]  /*09a0*/  VIADD R17, R21, 0x1 ;  /* 0x0000000115117836 */ /* 0x014fca0000000000 */
[----:B------:R-:W-:-:S13]  /*09b0*/  ISETP.GE.OR P1, PT, R17, R16, P1 ;  /* 0x000000101100720c */ /* 0x000fda0000f26670 */
[----:B------:R-:W-:Y:S05]  /*09c0*/  @P1 BRA `(.L_x_2) ;  /* 0x0000000000dc1947 */ /* 0x000fea0003800000 */
[----:B01-3--:R-:W0:Y:S01]  /*09d0*/  LDC.64 R12, c[0x0][0x380] ;  /* 0x0000e000ff0c7b82 */ /* 0x00be220000000a00 */
        /* <DEDUP_REMOVED lines=8> */
.L_x_24:
[----:B------:R-:W-:-:S05]  /*0a60*/  IMAD.WIDE R14, R16, 0x4, R12 ;  /* 0x00000004100e7825 */ /* 0x000fca00078e020c */
[----:B------:R-:W2:Y:S01]  /*0a70*/  LDG.E R17, desc[UR8][R14.64] ;  /* 0x000000080e117981 */ /* 0x000ea2000c1e1900 */
[----:B------:R-:W-:Y:S01]  /*0a80*/  IMAD.MOV.U32 R19, RZ, RZ, R16 ;  /* 0x000000ffff137224 */ /* 0x000fe200078e0010 */
[----:B--2---:R-:W-:Y:S01]  /*0a90*/  ISETP.NE.AND P1, PT, R17, R16, PT ;  /* 0x000000101100720c */ /* 0x004fe20003f25270 */
[----:B------:R-:W-:-:S12]  /*0aa0*/  IMAD.MOV.U32 R16, RZ, RZ, R17 ;  /* 0x000000ffff107224 */ /* 0x000fd800078e0011 */
[----:B------:R-:W-:Y:S05]  /*0ab0*/  @P1 BRA `(.L_x_24) ;  /* 0xfffffffc00e81947 */ /* 0x000fea000383ffff */
[----:B------:R-:W-:Y:S05]  /*0ac0*/  BSYNC.RECONVERGENT B2 ;  /* 0x0000000000027941 */ /* 0x000fea0003800200 */
.L_x_23:
[----:B------:R-:W-:Y:S05]  /*0ad0*/  BSYNC.RECONVERGENT B1 ;  /* 0x0000000000017941 */ /* 0x000fea0003800200 */
.L_x_22:
[----:B------:R-:W0:Y:S01]  /*0ae0*/  LDCU.64 UR4, c[0x0][0x380] ;  /* 0x00007000ff0477ac */ /* 0x000e220008000a00 */
[----:B------:R-:W-:-:S04]  /*0af0*/  IADD3 R21, P1, PT, R6, R21, RZ ;  /* 0x0000001506157210 */ /* 0x000fc80007f3e0ff */
[----:B------:R-:W-:Y:S02]  /*0b00*/  LEA.HI.X.SX32 R22, R6, RZ, 0x1, P1 ;  /* 0x000000ff06167211 */ /* 0x000fe400008f0eff */
[----:B0-----:R-:W-:-:S04]  /*0b10*/  LEA R16, P1, R21, UR4, 0x2 ;  /* 0x0000000415107c11 */ /* 0x001fc8000f8210ff */
[----:B------:R-:W-:-:S05]  /*0b20*/  LEA.HI.X R17, R21, UR5, R22, 0x2, P1 ;  /* 0x0000000515117c11 */ /* 0x000fca00088f1416 */
[----:B------:R0:W2:Y:S01]  /*0b30*/  LDG.E R21, desc[UR8][R16.64+0x4] ;  /* 0x0000040810157981 */ /* 0x0000a2000c1e1900 */
[----:B------:R-:W-:Y:S01]  /*0b40*/  BSSY.RECONVERGENT B1, `(.L_x_25) ;  /* 0x000000e000017945 */ /* 0x000fe20003800200 */
[----:B0-----:R-:W-:-:S05]  /*0b50*/  IADD3 R16, P4, PT, R16, 0x4, RZ ;  /* 0x0000000410107810 */ /* 0x001fca0007f9e0ff */
[----:B------:R-:W-:Y:S01]  /*0b60*/  IMAD.X R17, RZ, RZ, R17, P4 ;  /* 0x000000ffff117224 */ /* 0x000fe200020e0611 */
[----:B--2---:R-:W-:-:S13]  /*0b70*/  ISETP.NE.AND P1, PT, R21, R18, PT ;  /* 0x000000121500720c */ /* 0x004fda0003f25270 */
[----:B------:R-:W-:Y:S05]  /*0b80*/  @!P1 BRA `(.L_x_26) ;  /* 0x0000000000249947 */ /* 0x000fea0003800000 */
[----:B------:R-:W-:Y:S01]  /*0b90*/  BSSY.RECONVERGENT B2, `(.L_x_27) ;  /* 0x0000007000027945 */ /* 0x000fe20003800200 */
.L_x_28:
[----:B------:R-:W-:-:S05]  /*0ba0*/  IMAD.WIDE R16, R21, 0x4, R12 ;  /* 0x0000000415107825 */ /* 0x000fca00078e020c */
[----:B------:R-:W2:Y:S01]  /*0bb0*/  LDG.E R18, desc[UR8][R16.64] ;  /* 0x0000000810127981 */ /* 0x000ea2000c1e1900 */
[----:B------:R-:W-:Y:S01]  /*0bc0*/  IMAD.MOV.U32 R22, RZ, RZ, R21 ;  /* 0x000000ffff167224 */ /* 0x000fe200078e0015 */
[----:B--2---:R-:W-:Y:S01]  /*0bd0*/  ISETP.NE.AND P1, PT, R18, R21, PT ;  /* 0x000000151200720c */ /* 0x004fe20003f25270 */
[----:B------:R-:W-:-:S12]  /*0be0*/  IMAD.MOV.U32 R21, RZ, RZ, R18 ;  /* 0x000000ffff157224 */ /* 0x000fd800078e0012 */
[----:B------:R-:W-:Y:S05]  /*0bf0*/  @P1 BRA `(.L_x_28) ;  /* 0xfffffffc00e81947 */ /* 0x000fea000383ffff */
[----:B------:R-:W-:Y:S05]  /*0c00*/  BSYNC.RECONVERGENT B2 ;  /* 0x0000000000027941 */ /* 0x000fea0003800200 */
.L_x_27:
[----:B------:R-:W-:-:S07]  /*0c10*/  IMAD.MOV.U32 R18, RZ, RZ, R22 ;  /* 0x000000ffff127224 */ /* 0x000fce00078e0016 */
.L_x_26:
[----:B------:R-:W-:Y:S05]  /*0c20*/  BSYNC.RECONVERGENT B1 ;  /* 0x0000000000017941 */ /* 0x000fea0003800200 */
.L_x_25:
[----:B------:R-:W-:-:S13]  /*0c30*/  ISETP.GE.AND P1, PT, R19, R18, PT ;  /* 0x000000121300720c */ /* 0x000fda0003f26270 */
[----:B------:R-:W0:Y:S01]  /*0c40*/  @!P1 S2R R13, SR_CgaCtaId ;  /* 0x00000000000d9919 */ /* 0x000e220000008800 */
[----:B------:R-:W-:Y:S02]  /*0c50*/  @!P1 MOV R12, 0x400 ;  /* 0x00000400000c9802 */ /* 0x000fe40000000f00 */
[----:B------:R-:W-:Y:S02]  /*0c60*/  @!P1 MOV R22, 0x1 ;  /* 0x0000000100169802 */ /* 0x000fe40000000f00 */
[----:B0-----:R-:W-:Y:S01]  /*0c70*/  @!P1 LEA R21, R13, R12, 0x18 ;  /* 0x0000000c0d159211 */ /* 0x001fe200078ec0ff */
[----:B------:R-:W-:Y:S02]  /*0c80*/  IMAD.MOV.U32 R12, RZ, RZ, R16 ;  /* 0x000000ffff0c7224 */ /* 0x000fe400078e0010 */
[----:B------:R-:W-:Y:S02]  /*0c90*/  IMAD.MOV.U32 R13, RZ, RZ, R17 ;  /* 0x000000ffff0d7224 */ /* 0x000fe400078e0011 */
[----:B------:R2:W-:Y:S04]  /*0ca0*/  @!P1 STS [R21], R22 ;  /* 0x0000001615009388 */ /* 0x0005e80000000800 */
[----:B------:R2:W-:Y:S01]  /*0cb0*/  @!P1 STG.E desc[UR8][R12.64], R19 ;  /* 0x000000130c009986 */ /* 0x0005e2000c101908 */
[----:B------:R-:W-:Y:S05]  /*0cc0*/  @!P1 BRA `(.L_x_2) ;  /* 0x00000000001c9947 */ /* 0x000fea0003800000 */
[----:B------:R-:W-:-:S13]  /*0cd0*/  ISETP.GE.AND P1, PT, R18, R19, PT ;  /* 0x000000131200720c */ /* 0x000fda0003f26270 */
[----:B--2---:R-:W0:Y:S01]  /*0ce0*/  @!P1 S2R R13, SR_CgaCtaId ;  /* 0x00000000000d9919 */ /* 0x004e220000008800 */
[----:B------:R-:W-:Y:S01]  /*0cf0*/  @!P1 MOV R12, 0x400 ;  /* 0x00000400000c9802 */ /* 0x000fe20000000f00 */
[----:B------:R-:W-:Y:S01]  /*0d00*/  @!P1 IMAD.MOV.U32 R17, RZ, RZ, 0x1 ;  /* 0x00000001ff119424 */ /* 0x000fe200078e00ff */
[----:B------:R4:W-:Y:S02]  /*0d10*/  @!P1 STG.E desc[UR8][R14.64], R18 ;  /* 0x000000120e009986 */ /* 0x0009e4000c101908 */
[----:B0-----:R-:W-:-:S05]  /*0d20*/  @!P1 LEA R12, R13, R12, 0x18 ;  /* 0x0000000c0d0c9211 */ /* 0x001fca00078ec0ff */
[----:B------:R4:W-:Y:S02]  /*0d30*/  @!P1 STS [R12], R17 ;  /* 0x000000110c009388 */ /* 0x0009e40000000800 */
.L_x_2:
[----:B------:R-:W-:Y:S05]  /*0d40*/  BSYNC.RECONVERGENT B0 ;  /* 0x0000000000007941 */ /* 0x000fea0003800200 */
.L_x_1:
[----:B------:R-:W-:Y:S05]  /*0d50*/  @P3 BRA `(.L_x_29) ;  /* 0xfffffff400483947 */ /* 0x000fea000383ffff */
[----:B----4-:R-:W-:-:S07]  /*0d60*/  IMAD.MOV.U32 R18, RZ, RZ, RZ ;  /* 0x000000ffff127224 */ /* 0x010fce00078e00ff */
.L_x_60:
[----:B----4-:R-:W4:Y:S01]  /*0d70*/  LDCU UR4, c[0x0][0x38c] ;  /* 0x00007180ff0477ac */ /* 0x010f220008000800 */
[C---:B--2---:R-:W-:Y:S01]  /*0d80*/  IMAD R19, R18.reuse, UR6, R5 ;  /* 0x0000000612137c24 */ /* 0x044fe2000f8e0205 */
[----:B------:R-:W-:Y:S01]  /*0d90*/  BSSY.RECONVERGENT B0, `(.L_x_30) ;  /* 0x00000dc000007945 */ /* 0x000fe20003800200 */
[----:B------:R-:W-:-:S05]  /*0da0*/  VIADD R18, R18, 0x1 ;  /* 0x0000000112127836 */ /* 0x000fca0000000000 */
[----:B------:R-:W-:Y:S02]  /*0db0*/  ISETP.NE.AND P3, PT, R18, R4, PT ;  /* 0x000000041200720c */ /* 0x000fe40003f65270 */
[----:B----4-:R-:W-:-:S13]  /*0dc0*/  ISETP.GE.OR P1, PT, R19, UR4, P0 ;  /* 0x0000000413007c0c */ /* 0x010fda0008726670 */
[----:B-1----:R-:W-:Y:S05]  /*0dd0*/  @P1 BRA `(.L_x_31) ;  /* 0x0000000c005c1947 */ /* 0x002fea0003800000 */
[----:B------:R-:W2:Y:S01]  /*0de0*/  LDC R20, c[0x0][0x388] ;  /* 0x0000e200ff147b82 */ /* 0x000ea20000000800 */
[----:B------:R-:W-:Y:S01]  /*0df0*/  BSSY.RECONVERGENT B1, `(.L_x_32) ;  /* 0x0000049000017945 */ /* 0x000fe20003800200 */
[----:B--2---:R-:W-:-:S04]  /*0e00*/  ISETP.GE.AND P1, PT, R8, R20, PT ;  /* 0x000000140800720c */ /* 0x004fc80003f26270 */
[----:B------:R-:W-:-:S13]  /*0e10*/  ISETP.EQ.OR P4, PT, R19, RZ, P1 ;  /* 0x000000ff1300720c */ /* 0x000fda0000f82670 */
[----:B------:R-:W-:Y:S05]  /*0e20*/  @P4 BRA `(.L_x_33) ;  /* 0x0000000400144947 */ /* 0x000fea0003800000 */
[----:B01-3--:R-:W0:Y:S01]  /*0e30*/  LDC.64 R12, c[0x0][0x380] ;  /* 0x0000e000ff0c7b82 */ /* 0x00be220000000a00 */
[----:B------:R-:W-:-:S05]  /*0e40*/  IMAD R17, R19, R20, RZ ;  /* 0x0000001413117224 */ /* 0x000fca00078e02ff */
[----:B------:R-:W-:-:S04]  /*0e50*/  IADD3 R15, P4, PT, R0, R17, RZ ;  /* 0x00000011000f7210 */ /* 0x000fc80007f9e0ff */
[----:B------:R-:W-:Y:S02]  /*0e60*/  LEA.HI.X.SX32 R16, R17, R9, 0x1, P4 ;  /* 0x0000000911107211 */ /* 0x000fe400020f0eff */
[----:B0-----:R-:W-:-:S04]  /*0e70*/  LEA R14, P4, R15, R12, 0x2 ;  /* 0x0000000c0f0e7211 */ /* 0x001fc800078810ff */
[----:B------:R-:W-:-:S05]  /*0e80*/  LEA.HI.X R15, R15, R13, R16, 0x2, P4 ;  /* 0x0000000d0f0f7211 */ /* 0x000fca00020f1410 */
[----:B------:R0:W2:Y:S01]  /*0e90*/  LDG.E R22, desc[UR8][R14.64+0x3c] ;  /* 0x00003c080e167981 */ /* 0x0000a2000c1e1900 */
[----:B------:R-:W-:Y:S01]  /*0ea0*/  IMAD.IADD R21, R2, 0x1, R17 ;  /* 0x0000000102157824 */ /* 0x000fe200078e0211 */
[----:B------:R-:W-:Y:S01]  /*0eb0*/  BSSY.RECONVERGENT B2, `(.L_x_34) ;  /* 0x0000011000027945 */ /* 0x000fe20003800200 */
[----:B------:R-:W-:-:S04]  /*0ec0*/  IMAD.IADD R17, R17, 0x1, -R20 ;  /* 0x0000000111117824 */ /* 0x000fc800078e0a14 */
[----:B------:R-:W-:Y:S01]  /*0ed0*/  IMAD.IADD R16, R8, 0x1, R17 ;  /* 0x0000000108107824 */ /* 0x000fe200078e0211 */
[----:B0-----:R-:W-:-:S04]  /*0ee0*/  IADD3 R14, P5, PT, R14, 0x3c, RZ ;  /* 0x0000003c0e0e7810 */ /* 0x001fc80007fbe0ff */
[----:B------:R-:W-:Y:S02]  /*0ef0*/  IADD3.X R15, PT, PT, RZ, R15, RZ, P5, !PT ;  /* 0x0000000fff0f7210 */ /* 0x000fe40002ffe4ff */
[----:B--2---:R-:W-:-:S13]  /*0f00*/  ISETP.NE.AND P4, PT, R22, R21, PT ;  /* 0x000000151600720c */ /* 0x004fda0003f85270 */
[----:B------:R-:W-:Y:S05]  /*0f10*/  @!P4 BRA `(.L_x_35) ;  /* 0x000000000028c947 */ /* 0x000fea0003800000 */
[----:B------:R-:W-:Y:S01]  /*0f20*/  BSSY.RECONVERGENT B3, `(.L_x_36) ;  /* 0x0000008000037945 */ /* 0x000fe20003800200 */
.L_x_37:
[----:B------:R-:W0:Y:S02]  /*0f30*/  LDC.64 R14, c[0x0][0x380] ;  /* 0x0000e000ff0e7b82 */ /* 0x000e240000000a00 */
[----:B0-----:R-:W-:-:S05]  /*0f40*/  IMAD.WIDE R14, R22, 0x4, R14 ;  /* 0x00000004160e7825 */ /* 0x001fca00078e020e */
[----:B------:R-:W2:Y:S01]  /*0f50*/  LDG.E R21, desc[UR8][R14.64] ;  /* 0x000000080e157981 */ /* 0x000ea2000c1e1900 */
[----:B------:R-:W-:Y:S01]  /*0f60*/  IMAD.MOV.U32 R23, RZ, RZ, R22 ;  /* 0x000000ffff177224 */ /* 0x000fe200078e0016 */
[----:B--2---:R-:W-:Y:S01]  /*0f70*/  ISETP.NE.AND P4, PT, R21, R22, PT ;  /* 0x000000161500720c */ /* 0x004fe20003f85270 */
[----:B------:R-:W-:-:S12]  /*0f80*/  IMAD.MOV.U32 R22, RZ, RZ, R21 ;  /* 0x000000ffff167224 */ /* 0x000fd800078e0015 */
[----:B------:R-:W-:Y:S05]  /*0f90*/  @P4 BRA `(.L_x_37) ;  /* 0xfffffffc00e44947 */ /* 0x000fea000383ffff */
[----:B------:R-:W-:Y:S05]  /*0fa0*/  BSYNC.RECONVERGENT B3 ;  /* 0x0000000000037941 */ /* 0x000fea0003800200 */
.L_x_36:
[----:B------:R-:W-:-:S07]  /*0fb0*/  IMAD.MOV.U32 R21, RZ, RZ, R23 ;  /* 0x000000ffff157224 */ /* 0x000fce00078e0017 */
.L_x_35:
[----:B------:R-:W-:Y:S05]  /*0fc0*/  BSYNC.RECONVERGENT B2 ;  /* 0x0000000000027941 */ /* 0x000fea0003800200 */
.L_x_34:
[----:B------:R-:W-:-:S04]  /*0fd0*/  IADD3 R22, P4, PT, R0, R17, RZ ;  /* 0x0000001100167210 */ /* 0x000fc80007f9e0ff */
[----:B------:R-:W-:Y:S02]  /*0fe0*/  LEA.HI.X.SX32 R17, R17, R9, 0x1, P4 ;  /* 0x0000000911117211 */ /* 0x000fe400020f0eff */
[----:B------:R-:W-:-:S04]  /*0ff0*/  LEA R12, P4, R22, R12, 0x2 ;  /* 0x0000000c160c7211 */ /* 0x000fc800078810ff */
[----:B------:R-:W-:-:S05]  /*1000*/  LEA.HI.X R13, R22, R13, R17, 0x2, P4 ;  /* 0x0000000d160d7211 */ /* 0x000fca00020f1411 */
[----:B------:R0:W2:Y:S01]  /*1010*/  LDG.E R17, desc[UR8][R12.64+0x40] ;  /* 0x000040080c117981 */ /* 0x0000a2000c1e1900 */
[----:B------:R-:W-:Y:S01]  /*1020*/  IADD3 R22, P5, PT, R12, 0x40, RZ ;  /* 0x000000400c167810 */ /* 0x000fe20007fbe0ff */
[----:B------:R-:W-:Y:S04]  /*1030*/  BSSY.RECONVERGENT B2, `(.L_x_38) ;  /* 0x0000013000027945 */ /* 0x000fe80003800200 */
[----:B------:R-:W-:Y:S02]  /*1040*/  IMAD.X R23, RZ, RZ, R13, P5 ;  /* 0x000000ffff177224 */ /* 0x000fe400028e060d */
[----:B0-----:R-:W-:Y:S02]  /*1050*/  IMAD.MOV.U32 R12, RZ, RZ, R14 ;  /* 0x000000ffff0c7224 */ /* 0x001fe400078e000e */
[----:B------:R-:W-:Y:S01]  /*1060*/  IMAD.MOV.U32 R13, RZ, RZ, R15 ;  /* 0x000000ffff0d7224 */ /* 0x000fe200078e000f */
[----:B--2---:R-:W-:-:S13]  /*1070*/  ISETP.NE.AND P4, PT, R17, R16, PT ;  /* 0x000000101100720c */ /* 0x004fda0003f85270 */
[----:B------:R-:W-:Y:S05]  /*1080*/  @!P4 BRA `(.L_x_39) ;  /* 0x000000000034c947 */ /* 0x000fea0003800000 */
[----:B------:R-:W0:Y:S01]  /*1090*/  LDC.64 R14, c[0x0][0x380] ;  /* 0x0000e000ff0e7b82 */ /* 0x000e220000000a00 */
[----:B------:R-:W-:Y:S01]  /*10a0*/  BSSY.RECONVERGENT B3, `(.L_x_40) ;  /* 0x0000008000037945 */ /* 0x000fe20003800200 */
[----:B------:R-:W-:-:S07]  /*10b0*/  IMAD.MOV.U32 R23, RZ, RZ, R17 ;  /* 0x000000ffff177224 */ /* 0x000fce00078e0011 */
.L_x_41:
[----:B0-----:R-:W-:-:S05]  /*10c0*/  IMAD.WIDE R16, R23, 0x4, R14 ;  /* 0x0000000417107825 */ /* 0x001fca00078e020e */
[----:B------:R-:W2:Y:S01]  /*10d0*/  LDG.E R22, desc[UR8][R16.64] ;  /* 0x0000000810167981 */ /* 0x000ea2000c1e1900 */
[----:B------:R-:W-:Y:S01]  /*10e0*/  IMAD.MOV.U32 R24, RZ, RZ, R23 ;  /* 0x000000ffff187224 */ /* 0x000fe200078e0017 */
[----:B--2---:R-:W-:Y:S02]  /*10f0*/  ISETP.NE.AND P4, PT, R22, R23, PT ;  /* 0x000000171600720c */ /* 0x004fe40003f85270 */
[----:B------:R-:W-:-:S11]  /*1100*/  MOV R23, R22 ;  /* 0x0000001600177202 */ /* 0x000fd60000000f00 */
[----:B------:R-:W-:Y:S05]  /*1110*/  @P4 BRA `(.L_x_41) ;  /* 0xfffffffc00e84947 */ /* 0x000fea000383ffff */
[----:B------:R-:W-:Y:S05]  /*1120*/  BSYNC.RECONVERGENT B3 ;  /* 0x0000000000037941 */ /* 0x000fea0003800200 */
.L_x_40:
[----:B------:R-:W-:Y:S02]  /*1130*/  IMAD.MOV.U32 R22, RZ, RZ, R16 ;  /* 0x000000ffff167224 */ /* 0x000fe400078e0010 */
[----:B------:R-:W-:Y:S02]  /*1140*/  IMAD.MOV.U32 R23, RZ, RZ, R17 ;  /* 0x000000ffff177224 */ /* 0x000fe400078e0011 */
[----:B------:R-:W-:-:S07]  /*1150*/  IMAD.MOV.U32 R16, RZ, RZ, R24 ;  /* 0x000000ffff107224 */ /* 0x000fce00078e0018 */
.L_x_39:
[----:B------:R-:W-:Y:S05]  /*1160*/  BSYNC.RECONVERGENT B2 ;  /* 0x0000000000027941 */ /* 0x000fea0003800200 */
.L_x_38:
[----:B------:R-:W-:-:S13]  /*1170*/  ISETP.GE.AND P4, PT, R21, R16, PT ;  /* 0x000000101500720c */ /* 0x000fda0003f86270 */
[----:B------:R-:W0:Y:S01]  /*1180*/  @!P4 S2R R15, SR_CgaCtaId ;  /* 0x00000000000fc919 */ /* 0x000e220000008800 */
[----:B------:R-:W-:Y:S01]  /*1190*/  @!P4 MOV R14, 0x400 ;  /* 0x00000400000ec802 */ /* 0x000fe20000000f00 */
[----:B------:R-:W-:-:S03]  /*11a0*/  @!P4 IMAD.MOV.U32 R24, RZ, RZ, 0x1 ;  /* 0x00000001ff18c424 */ /* 0x000fc600078e00ff */
        /* <DEDUP_REMOVED lines=13> */
.L_x_33:
[----:B------:R-:W-:Y:S05]  /*1280*/  BSYNC.RECONVERGENT B1 ;  /* 0x0000000000017941 */ /* 0x000fea0003800200 */
.L_x_32:
[----:B------:R-:W-:Y:S04]  /*1290*/  BSSY.RECONVERGENT B1, `(.L_x_42) ;  /* 0x0000044000017945 */ /* 0x000fe80003800200 */
[----:B------:R-:W-:Y:S05]  /*12a0*/  @P1 BRA `(.L_x_43) ;  /* 0x0000000400081947 */ /* 0x000fea0003800000 */
[----:B------:R-:W5:Y:S01]  /*12b0*/  LDCU.64 UR10, c[0x0][0x380] ;  /* 0x00007000ff0a77ac */ /* 0x000f620008000a00 */
[----:B--2---:R-:W-:-:S05]  /*12c0*/  IMAD R21, R19, R20, RZ ;  /* 0x0000001413157224 */ /* 0x004fca00078e02ff */
[----:B01-34-:R-:W-:-:S04]  /*12d0*/  IADD3 R12, P1, PT, R0, R21, RZ ;  /* 0x00000015000c7210 */ /* 0x01bfc80007f3e0ff */
[----:B------:R-:W-:Y:S02]  /*12e0*/  LEA.HI.X.SX32 R13, R21, R9, 0x1, P1 ;  /* 0x00000009150d7211 */ /* 0x000fe400008f0eff */
[----:B-----5:R-:W-:-:S04]  /*12f0*/  LEA R14, P1, R12, UR10, 0x2 ;  /* 0x0000000a0c0e7c11 */ /* 0x020fc8000f8210ff */
[----:B------:R-:W-:-:S05]  /*1300*/  LEA.HI.X R15, R12, UR11, R13, 0x2, P1 ;  /* 0x0000000b0c0f7c11 */ /* 0x000fca00088f140d */
[----:B------:R-:W2:Y:S01]  /*1310*/  LDG.E R12, desc[UR8][R14.64+0x3c] ;  /* 0x00003c080e0c7981 */ /* 0x000ea2000c1e1900 */
[----:B------:R-:W-:Y:S01]  /*1320*/  IMAD.IADD R21, R2, 0x1, R21 ;  /* 0x0000000102157824 */ /* 0x000fe200078e0215 */
[----:B------:R-:W-:Y:S01]  /*1330*/  IADD3 R22, P4, PT, R14, 0x3c, RZ ;  /* 0x0000003c0e167810 */ /* 0x000fe20007f9e0ff */
[----:B------:R-:W-:Y:S03]  /*1340*/  BSSY.RECONVERGENT B2, `(.L_x_44) ;  /* 0x0000011000027945 */ /* 0x000fe60003800200 */
[----:B------:R-:W-:Y:S01]  /*1350*/  IADD3 R16, PT, PT, R21, 0x1, RZ ;  /* 0x0000000115107810 */ /* 0x000fe20007ffe0ff */
[----:B------:R-:W-:Y:S01]  /*1360*/  IMAD.X R23, RZ, RZ, R15, P4 ;  /* 0x000000ffff177224 */ /* 0x000fe200020e060f */
[----:B--2---:R-:W-:-:S13]  /*1370*/  ISETP.NE.AND P1, PT, R12, R21, PT ;  /* 0x000000150c00720c */ /* 0x004fda0003f25270 */
[----:B------:R-:W-:Y:S05]  /*1380*/  @!P1 BRA `(.L_x_45) ;  /* 0x0000000000309947 */ /* 0x000fea0003800000 */
[----:B------:R-:W-:Y:S01]  /*1390*/  BSSY.RECONVERGENT B3, `(.L_x_46) ;  /* 0x0000009000037945 */ /* 0x000fe20003800200 */
[----:B------:R-:W-:-:S07]  /*13a0*/  IMAD.MOV.U32 R17, RZ, RZ, R12 ;  /* 0x000000ffff117224 */ /* 0x000fce00078e000c */
.L_x_47:
        /* <DEDUP_REMOVED lines=8> */
.L_x_46:
[----:B------:R-:W-:Y:S02]  /*1430*/  IMAD.MOV.U32 R22, RZ, RZ, R12 ;  /* 0x000000ffff167224 */ /* 0x000fe400078e000c */
[----:B------:R-:W-:-:S07]  /*1440*/  IMAD.MOV.U32 R23, RZ, RZ, R13 ;  /* 0x000000ffff177224 */ /* 0x000fce00078e000d */
.L_x_45:
[----:B------:R-:W-:Y:S05]  /*1450*/  BSYNC.RECONVERGENT B2 ;  /* 0x0000000000027941 */ /* 0x000fea0003800200 */
.L_x_44:
[----:B------:R-:W-:Y:S02]  /*1460*/  IMAD.MOV.U32 R12, RZ, RZ, R14 ;  /* 0x000000ffff0c7224 */ /* 0x000fe400078e000e */
[----:B------:R-:W-:-:S05]  /*1470*/  IMAD.MOV.U32 R13, RZ, RZ, R15 ;  /* 0x000000ffff0d7224 */ /* 0x000fca00078e000f */
[----:B------:R0:W2:Y:S01]  /*1480*/  LDG.E R17, desc[UR8][R12.64+0x40] ;  /* 0x000040080c117981 */ /* 0x0000a2000c1e1900 */
[----:B------:R-:W-:Y:S01]  /*1490*/  BSSY.RECONVERGENT B2, `(.L_x_48) ;  /* 0x0000014000027945 */ /* 0x000fe20003800200 */
[----:B0-----:R-:W-:Y:S01]  /*14a0*/  IADD3 R12, P4, PT, R14, 0x40, RZ ;  /* 0x000000400e0c7810 */ /* 0x001fe20007f9e0ff */
[----:B------:R-:W-:-:S03]  /*14b0*/  IMAD.MOV.U32 R14, RZ, RZ, R22 ;  /* 0x000000ffff0e7224 */ /* 0x000fc600078e0016 */
[----:B------:R-:W-:Y:S01]  /*14c0*/  IADD3.X R13, PT, PT, RZ, R15, RZ, P4, !PT ;  /* 0x0000000fff0d7210 */ /* 0x000fe200027fe4ff */
[----:B------:R-:W-:Y:S01]  /*14d0*/  IMAD.MOV.U32 R15, RZ, RZ, R23 ;  /* 0x000000ffff0f7224 */ /* 0x000fe200078e0017 */
[----:B--2---:R-:W-:-:S13]  /*14e0*/  ISETP.NE.AND P1, PT, R17, R16, PT ;  /* 0x000000101100720c */ /* 0x004fda0003f25270 */
[----:B------:R-:W-:Y:S05]  /*14f0*/  @!P1 BRA `(.L_x_49) ;  /* 0x0000000000349947 */ /* 0x000fea0003800000 */
[----:B------:R-:W0:Y:S01]  /*1500*/  LDC.64 R12, c[0x0][0x380] ;  /* 0x0000e000ff0c7b82 */ /* 0x000e220000000a00 */
[----:B------:R-:W-:Y:S01]  /*1510*/  BSSY.RECONVERGENT B3, `(.L_x_50) ;  /* 0x0000008000037945 */ /* 0x000fe20003800200 */
[----:B------:R-:W-:-:S07]  /*1520*/  IMAD.MOV.U32 R23, RZ, RZ, R17 ;  /* 0x000000ffff177224 */ /* 0x000fce00078e0011 */
.L_x_51:
[----:B0-----:R-:W-:-:S05]  /*1530*/  IMAD.WIDE R16, R23, 0x4, R12 ;  /* 0x0000000417107825 */ /* 0x001fca00078e020c */
[----:B------:R-:W2:Y:S01]  /*1540*/  LDG.E R22, desc[UR8][R16.64] ;  /* 0x0000000810167981 */ /* 0x000ea2000c1e1900 */
[----:B------:R-:W-:Y:S01]  /*1550*/  IMAD.MOV.U32 R24, RZ, RZ, R23 ;  /* 0x000000ffff187224 */ /* 0x000fe200078e0017 */
[----:B--2---:R-:W-:Y:S01]  /*1560*/  ISETP.NE.AND P1, PT, R22, R23, PT ;  /* 0x000000171600720c */ /* 0x004fe20003f25270 */
[----:B------:R-:W-:-:S12]  /*1570*/  IMAD.MOV.U32 R23, RZ, RZ, R22 ;  /* 0x000000ffff177224 */ /* 0x000fd800078e0016 */
[----:B------:R-:W-:Y:S05]  /*1580*/  @P1 BRA `(.L_x_51) ;  /* 0xfffffffc00e81947 */ /* 0x000fea000383ffff */
[----:B------:R-:W-:Y:S05]  /*1590*/  BSYNC.RECONVERGENT B3 ;  /* 0x0000000000037941 */ /* 0x000fea0003800200 */
.L_x_50:
[----:B------:R-:W-:Y:S02]  /*15a0*/  IMAD.MOV.U32 R12, RZ, RZ, R16 ;  /* 0x000000ffff0c7224 */ /* 0x000fe400078e0010 */
[----:B------:R-:W-:Y:S02]  /*15b0*/  IMAD.MOV.U32 R13, RZ, RZ, R17 ;  /* 0x000000ffff0d7224 */ /* 0x000fe400078e0011 */
[----:B------:R-:W-:-:S07]  /*15c0*/  IMAD.MOV.U32 R16, RZ, RZ, R24 ;  /* 0x000000ffff107224 */ /* 0x000fce00078e0018 */
.L_x_49:
[----:B------:R-:W-:Y:S05]  /*15d0*/  BSYNC.RECONVERGENT B2 ;  /* 0x0000000000027941 */ /* 0x000fea0003800200 */
.L_x_48:
[----:B------:R-:W-:-:S13]  /*15e0*/  ISETP.GE.AND P1, PT, R21, R16, PT ;  /* 0x000000101500720c */ /* 0x000fda0003f26270 */
[----:B------:R-:W0:Y:S01]  /*15f0*/  @!P1 S2R R22, SR_CgaCtaId ;  /* 0x0000000000169919 */ /* 0x000e220000008800 */
[----:B------:R-:W-:Y:S02]  /*1600*/  @!P1 MOV R17, 0x400 ;  /* 0x0000040000119802 */ /* 0x000fe40000000f00 */
[----:B------:R-:W-:Y:S01]  /*1610*/  @!P1 MOV R24, 0x1 ;  /* 0x0000000100189802 */ /* 0x000fe20000000f00 */
[----:B------:R1:W-:Y:S01]  /*1620*/  @!P1 STG.E desc[UR8][R12.64], R21 ;  /* 0x000000150c009986 */ /* 0x0003e2000c101908 */
        /* <DEDUP_REMOVED lines=10> */
.L_x_43:
[----:B------:R-:W-:Y:S05]  /*16d0*/  BSYNC.RECONVERGENT B1 ;  /* 0x0000000000017941 */ /* 0x000fea0003800200 */
.L_x_42:
[----:B01-34-:R-:W-:-:S05]  /*16e0*/  VIADD R12, R19, 0x1 ;  /* 0x00000001130c7836 */ /* 0x01bfca0000000000 */
[----:B------:R-:W-:-:S04]  /*16f0*/  ISETP.GE.AND P1, PT, R12, UR4, PT ;  /* 0x000000040c007c0c */ /* 0x000fc8000bf26270 */
[----:B------:R-:W-:-:S13]  /*1700*/  ISETP.GE.OR P1, PT, R8, R20, P1 ;  /* 0x000000140800720c */ /* 0x000fda0000f26670 */
[----:B------:R-:W-:Y:S05]  /*1710*/  @P1 BRA `(.L_x_31) ;  /* 0x00000004000c1947 */ /* 0x000fea0003800000 */
[----:B------:R-:W0:Y:S01]  /*1720*/  LDC.64 R12, c[0x0][0x380] ;  /* 0x0000e000ff0c7b82 */ /* 0x000e220000000a00 */
[----:B--2---:R-:W-:-:S05]  /*1730*/  IMAD R21, R19, R20, RZ ;  /* 0x0000001413157224 */ /* 0x004fca00078e02ff */
[----:B------:R-:W-:-:S04]  /*1740*/  IADD3 R15, P1, PT, R0, R21, RZ ;  /* 0x00000015000f7210 */ /* 0x000fc80007f3e0ff */
[----:B------:R-:W-:Y:S02]  /*1750*/  LEA.HI.X.SX32 R16, R21, R9, 0x1, P1 ;  /* 0x0000000915107211 */ /* 0x000fe400008f0eff */
[----:B0-----:R-:W-:-:S04]  /*1760*/  LEA R14, P1, R15, R12, 0x2 ;  /* 0x0000000c0f0e7211 */ /* 0x001fc800078210ff */
[----:B------:R-:W-:-:S05]  /*1770*/  LEA.HI.X R15, R15, R13, R16, 0x2, P1 ;  /* 0x0000000d0f0f7211 */ /* 0x000fca00008f1410 */
[----:B------:R0:W2:Y:S01]  /*1780*/  LDG.E R22, desc[UR8][R14.64+0x3c] ;  /* 0x00003c080e167981 */ /* 0x0000a2000c1e1900 */
[----:B------:R-:W-:Y:S01]  /*1790*/  IMAD.IADD R19, R2, 0x1, R21 ;  /* 0x0000000102137824 */ /* 0x000fe200078e0215 */
[----:B------:R-:W-:Y:S01]  /*17a0*/  IADD3 R16, P4, PT, R14, 0x3c, RZ ;  /* 0x0000003c0e107810 */ /* 0x000fe20007f9e0ff */
[----:B------:R-:W-:Y:S01]  /*17b0*/  IMAD.IADD R21, R21, 0x1, R20 ;  /* 0x0000000115157824 */ /* 0x000fe200078e0214 */
[----:B------:R-:W-:Y:S03]  /*17c0*/  BSSY.RECONVERGENT B1, `(.L_x_52) ;  /* 0x0000010000017945 */ /* 0x000fe60003800200 */
[----:B------:R-:W-:Y:S02]  /*17d0*/  IMAD.IADD R20, R8, 0x1, R21 ;  /* 0x0000000108147824 */ /* 0x000fe400078e0215 */
[----:B0-----:R-:W-:Y:S01]  /*17e0*/  IMAD.X R15, RZ, RZ, R15, P4 ;  /* 0x000000ffff0f7224 */ /* 0x001fe200020e060f */
[----:B--2---:R-:W-:-:S13]  /*17f0*/  ISETP.NE.AND P1, PT, R22, R19, PT ;  /* 0x000000131600720c */ /* 0x004fda0003f25270 */
[----:B------:R-:W-:Y:S05]  /*1800*/  @!P1 BRA `(.L_x_53) ;  /* 0x00000000002c9947 */ /* 0x000fea0003800000 */
[----:B------:R-:W0:Y:S01]  /*1810*/  LDC.64 R14, c[0x0][0x380] ;  /* 0x0000e000ff0e7b82 */ /* 0x000e220000000a00 */
[----:B------:R-:W-:Y:S01]  /*1820*/  BSSY.RECONVERGENT B2, `(.L_x_54) ;  /* 0x0000007000027945 */ /* 0x000fe20003800200 */
.L_x_55:
[----:B0-----:R-:W-:-:S05]  /*1830*/  IMAD.WIDE R16, R22, 0x4, R14 ;  /* 0x0000000416107825 */ /* 0x001fca00078e020e */
[----:B------:R-:W2:Y:S01]  /*1840*/  LDG.E R19, desc[UR8][R16.64] ;  /* 0x0000000810137981 */ /* 0x000ea2000c1e1900 */
[----:B------:R-:W-:Y:S01]  /*1850*/  IMAD.MOV.U32 R23, RZ, RZ, R22 ;  /* 0x000000ffff177224 */ /* 0x000fe200078e0016 */
[----:B--2---:R-:W-:Y:S01]  /*1860*/  ISETP.NE.AND P1, PT, R19, R22, PT ;  /* 0x000000161300720c */ /* 0x004fe20003f25270 */
[----:B------:R-:W-:-:S12]  /*1870*/  IMAD.MOV.U32 R22, RZ, RZ, R19 ;  /* 0x000000ffff167224 */ /* 0x000fd800078e0013 */
[----:B------:R-:W-:Y:S05]  /*1880*/  @P1 BRA `(.L_x_55) ;  /* 0xfffffffc00e81947 */ /* 0x000fea000383ffff */
[----:B------:R-:W-:Y:S05]  /*1890*/  BSYNC.RECONVERGENT B2 ;  /* 0x0000000000027941 */ /* 0x000fea0003800200 */
.L_x_54:
[----:B------:R-:W-:Y:S01]  /*18a0*/  MOV R15, R17 ;  /* 0x00000011000f7202 */ /* 0x000fe20000000f00 */
[----:B------:R-:W-:-:S07]  /*18b0*/  IMAD.MOV.U32 R19, RZ, RZ, R23 ;  /* 0x000000ffff137224 */ /* 0x000fce00078e0017 */
.L_x_53:
[----:B------:R-:W-:Y:S05]  /*18c0*/  BSYNC.RECONVERGENT B1 ;  /* 0x0000000000017941 */ /* 0x000fea0003800200 */
.L_x_52:
[----:B------:R-:W-:-:S04]  /*18d0*/  IADD3 R14, P1, PT, R0, R21, RZ ;  /* 0x00000015000e7210 */ /* 0x000fc80007f3e0ff */
[----:B------:R-:W-:Y:S02]  /*18e0*/  LEA.HI.X.SX32 R21, R21, R9, 0x1, P1 ;  /* 0x0000000915157211 */ /* 0x000fe400008f0eff */
[----:B------:R-:W-:-:S04]  /*18f0*/  LEA R12, P1, R14, R12, 0x2 ;  /* 0x0000000c0e0c7211 */ /* 0x000fc800078210ff */
[----:B------:R-:W-:-:S05]  /*1900*/  LEA.HI.X R13, R14, R13, R21, 0x2, P1 ;  /* 0x0000000d0e0d7211 */ /* 0x000fca00008f1415 */
[----:B------:R0:W2:Y:S01]  /*1910*/  LDG.E R17, desc[UR8][R12.64+0x40] ;  /* 0x000040080c117981 */ /* 0x0000a2000c1e1900 */
[----:B------:R-:W-:Y:S01]  /*1920*/  BSSY.RECONVERGENT B1, `(.L_x_56) ;  /* 0x0000013000017945 */ /* 0x000fe20003800200 */
[----:B------:R-:W-:Y:S01]  /*1930*/  IMAD.MOV.U32 R14, RZ, RZ, R16 ;  /* 0x000000ffff0e7224 */ /* 0x000fe200078e0010 */
[----:B0-----:R-:W-:-:S05]  /*1940*/  IADD3 R12, P4, PT, R12, 0x40, RZ ;  /* 0x000000400c0c7810 */ /* 0x001fca0007f9e0ff */
[----:B------:R-:W-:Y:S01]  /*1950*/  IMAD.X R13, RZ, RZ, R13, P4 ;  /* 0x000000ffff0d7224 */ /* 0x000fe200020e060d */
[----:B--2---:R-:W-:-:S13]  /*1960*/  ISETP.NE.AND P1, PT, R17, R20, PT ;  /* 0x000000141100720c */ /* 0x004fda0003f25270 */
[----:B------:R-:W-:Y:S05]  /*1970*/  @!P1 BRA `(.L_x_57) ;  /* 0x0000000000349947 */ /* 0x000fea0003800000 */
[----:B------:R-:W0:Y:S01]  /*1980*/  LDC.64 R12, c[0x0][0x380] ;  /* 0x0000e000ff0c7b82 */ /* 0x000e220000000a00 */
[----:B------:R-:W-:Y:S01]  /*1990*/  BSSY.RECONVERGENT B2, `(.L_x_58) ;  /* 0x0000008000027945 */ /* 0x000fe20003800200 */
[----:B------:R-:W-:-:S07]  /*19a0*/  IMAD.MOV.U32 R21, RZ, RZ, R17 ;  /* 0x000000ffff157224 */ /* 0x000fce00078e0011 */
.L_x_59:
[----:B0-----:R-:W-:-:S05]  /*19b0*/  IMAD.WIDE R16, R21, 0x4, R12 ;  /* 0x0000000415107825 */ /* 0x001fca00078e020c */
[----:B------:R-:W2:Y:S01]  /*19c0*/  LDG.E R20, desc[UR8][R16.64] ;  /* 0x0000000810147981 */ /* 0x000ea2000c1e1900 */
[----:B------:R-:W-:Y:S01]  /*19d0*/  IMAD.MOV.U32 R22, RZ, RZ, R21 ;  /* 0x000000ffff167224 */ /* 0x000fe200078e0015 */
[----:B--2---:R-:W-:Y:S01]  /*19e0*/  ISETP.NE.AND P1, PT, R20, R21, PT ;  /* 0x000000151400720c */ /* 0x004fe20003f25270 */
[----:B------:R-:W-:-:S12]  /*19f0*/  IMAD.MOV.U32 R21, RZ, RZ, R20 ;  /* 0x000000ffff157224 */ /* 0x000fd800078e0014 */
[----:B------:R-:W-:Y:S05]  /*1a00*/  @P1 BRA `(.L_x_59) ;  /* 0xfffffffc00e81947 */ /* 0x000fea000383ffff */
[----:B------:R-:W-:Y:S05]  /*1a10*/  BSYNC.RECONVERGENT B2 ;  /* 0x0000000000027941 */ /* 0x000fea0003800200 */
.L_x_58:
[----:B------:R-:W-:Y:S01]  /*1a20*/  IMAD.MOV.U32 R12, RZ, RZ, R16 ;  /* 0x000000ffff0c7224 */ /* 0x000fe200078e0010 */
[----:B------:R-:W-:Y:S01]  /*1a30*/  MOV R20, R22 ;  /* 0x0000001600147202 */ /* 0x000fe20000000f00 */
[----:B------:R-:W-:-:S07]  /*1a40*/  IMAD.MOV.U32 R13, RZ, RZ, R17 ;  /* 0x000000ffff0d7224 */ /* 0x000fce00078e0011 */
.L_x_57:
[----:B------:R-:W-:Y:S05]  /*1a50*/  BSYNC.RECONVERGENT B1 ;  /* 0x0000000000017941 */ /* 0x000fea0003800200 */
.L_x_56:
        /* <DEDUP_REMOVED lines=9> */
[----:B----4-:R-:W0:Y:S01]  /*1af0*/  @!P1 S2R R13, SR_CgaCtaId ;  /* 0x00000000000d9919 */ /* 0x010e220000008800 */
[----:B------:R-:W-:Y:S01]  /*1b00*/  @!P1 MOV R12, 0x400 ;  /* 0x00000400000c9802 */ /* 0x000fe20000000f00 */
[----:B------:R-:W-:Y:S01]  /*1b10*/  @!P1 IMAD.MOV.U32 R17, RZ, RZ, 0x1 ;  /* 0x00000001ff119424 */ /* 0x000fe200078e00ff */
[----:B------:R1:W-:Y:S02]  /*1b20*/  @!P1 STG.E desc[UR8][R14.64], R20 ;  /* 0x000000140e009986 */ /* 0x0003e4000c101908 */
[----:B0-----:R-:W-:-:S05]  /*1b30*/  @!P1 LEA R12, R13, R12, 0x18 ;  /* 0x0000000c0d0c9211 */ /* 0x001fca00078ec0ff */
[----:B------:R1:W-:Y:S02]  /*1b40*/  @!P1 STS [R12], R17 ;  /* 0x000000110c009388 */ /* 0x0003e40000000800 */
.L_x_31:
[----:B------:R-:W-:Y:S05]  /*1b50*/  BSYNC.RECONVERGENT B0 ;  /* 0x0000000000007941 */ /* 0x000fea0003800200 */
.L_x_30:
[----:B------:R-:W-:Y:S05]  /*1b60*/  @P3 BRA `(.L_x_60) ;  /* 0xfffffff000803947 */ /* 0x000fea000383ffff */
.L_x_0:
[----:B------:R-:W5:Y:S08]  /*1b70*/  S2UR UR5, SR_CgaCtaId ;  /* 0x00000000000579c3 */ /* 0x000f700000008800 */
[----:B------:R-:W-:Y:S06]  /*1b80*/  BAR.SYNC.DEFER_BLOCKING 0x0 ;  /* 0x0000000000007b1d */ /* 0x000fec0000010000 */
[----:B------:R-:W-:-:S02]  /*1b90*/  UMOV UR4, 0x400 ;  /* 0x0000040000047882 */ /* 0x000fc40000000000 */
[----:B-----5:R-:W-:-:S09]  /*1ba0*/  ULEA UR4, UR5, UR4, 0x18 ;  /* 0x0000000405047291 */ /* 0x020fd2000f8ec0ff */
[----:B01-34-:R-:W0:Y:S02]  /*1bb0*/  LDS R12, [UR4] ;  /* 0x00000004ff0c7984 */ /* 0x01be240008000800 */
[----:B0-----:R-:W-:-:S13]  /*1bc0*/  ISETP.NE.AND P1, PT, R12, RZ, PT ;  /* 0x000000ff0c00720c */ /* 0x001fda0003f25270 */
[----:B------:R-:W-:Y:S05]  /*1bd0*/  @P1 BRA `(.L_x_61) ;  /* 0xffffffe400841947 */ /* 0x000fea000383ffff */
[----:B------:R-:W-:Y:S05]  /*1be0*/  EXIT ;  /* 0x000000000000794d */ /* 0x000fea0003800000 */
        .weak           $__internal_0_$__cuda_sm20_div_u16
        .type           $__internal_0_$__cuda_sm20_div_u16,@function
        .size           $__internal_0_$__cuda_sm20_div_u16,(.L_x_63 - $__internal_0_$__cuda_sm20_div_u16)
$__internal_0_$__cuda_sm20_div_u16:
[----:B------:R-:W0:Y:S01]  /*1bf0*/  I2F.U16 R0, UR4 ;  /* 0x0000000400007d06 */ /* 0x000e220008101000 */
[----:B------:R-:W-:Y:S01]  /*1c00*/  IMAD.MOV.U32 R2, RZ, RZ, 0x4b800000 ;  /* 0x4b800000ff027424 */ /* 0x000fe200078e00ff */
[C---:B0-----:R-:W-:Y:S02]  /*1c10*/  FSETP.GEU.AND P1, PT, |R0|.reuse, 1.175494350822287508e-38, PT ;  /* 0x008000000000780b */ /* 0x041fe40003f2e200 */
[----:B------:R-:W-:Y:S02]  /*1c20*/  FSETP.GT.AND P0, PT, |R0|, 8.50705917302346158658e+37, PT ;  /* 0x7e8000000000780b */ /* 0x000fe40003f04200 */
[----:B------:R-:W-:-:S04]  /*1c30*/  FSEL R2, R2, 1, !P1 ;  /* 0x3f80000002027808 */ /* 0x000fc80004800000 */
[----:B------:R-:W-:Y:S01]  /*1c40*/  FSEL R3, R2, 0.25, !P0 ;  /* 0x3e80000002037808 */ /* 0x000fe20004000000 */
[----:B------:R-:W-:Y:S01]  /*1c50*/  IMAD.MOV.U32 R2, RZ, RZ, R5 ;  /* 0x000000ffff027224 */ /* 0x000fe200078e0005 */
[----:B------:R-:W-:-:S03]  /*1c60*/  ISETP.NE.U32.AND P0, PT, RZ, UR4, PT ;  /* 0x00000004ff007c0c */ /* 0x000fc6000bf05070 */
[----:B------:R-:W-:Y:S01]  /*1c70*/  FMUL R4, R0, R3 ;  /* 0x0000000300047220 */ /* 0x000fe20000400000 */
[----:B------:R-:W-:-:S05]  /*1c80*/  I2FP.F32.U32.RZ R0, 0x10 ;  /* 0x0000001000007845 */ /* 0x000fca000020d000 */
[----:B------:R-:W0:Y:S02]  /*1c90*/  MUFU.RCP R4, R4 ;  /* 0x0000000400047308 */ /* 0x000e240000001000 */
[----:B0-----:R-:W-:-:S04]  /*1ca0*/  FMUL R3, R3, R4 ;  /* 0x0000000403037220 */ /* 0x001fc80000400000 */
[----:B------:R-:W-:-:S04]  /*1cb0*/  VIADD R3, R3, 0x2 ;  /* 0x0000000203037836 */ /* 0x000fc80000000000 */
[----:B------:R-:W-:Y:S01]  /*1cc0*/  FMUL.RZ R0, R0, R3 ;  /* 0x0000000300007220 */ /* 0x000fe2000040c000 */
[----:B------:R-:W-:-:S05]  /*1cd0*/  IMAD.MOV.U32 R3, RZ, RZ, 0x0 ;  /* 0x00000000ff037424 */ /* 0x000fca00078e00ff */
[----:B------:R-:W0:Y:S02]  /*1ce0*/  F2I.U32.TRUNC.NTZ R0, R0 ;  /* 0x0000000000007305 */ /* 0x000e24000020f000 */
[----:B0-----:R-:W-:Y:S01]  /*1cf0*/  LOP3.LUT R6, R0, 0xffff, RZ, 0xc0, !PT ;  /* 0x0000ffff00067812 */ /* 0x001fe200078ec0ff */
[----:B------:R-:W-:Y:S01]  /*1d00*/  @!P0 IMAD.MOV.U32 R6, RZ, RZ, -0x1 ;  /* 0xffffffffff068424 */ /* 0x000fe200078e00ff */
[----:B------:R-:W-:Y:S06]  /*1d10*/  RET.REL.NODEC R2 `(_Z10mergeTilesPiii) ;  /* 0xffffffe002b87950 */ /* 0x000fec0003c3ffff */
.L_x_62:
[----:B------:R-:W-:-:S00]  /*1d20*/  BRA `(.L_x_62) ;  /* 0xfffffffc00fc7947 */ /* 0x000fc0000383ffff */
[----:B------:R-:W-:-:S00]  /*1d30*/  NOP ;  /* 0x0000000000007918 */ /* 0x000fc00000000000 */
        /* <DEDUP_REMOVED lines=12> */
.L_x_63:


//--------------------- .nv.shared._Z10mergeTilesPiii --------------------------
	.section	.nv.shared._Z10mergeTilesPiii,"aw",@nobits
	.sectionflags	@""
	.align	4
.nv.shared._Z10mergeTilesPiii:
	.zero		1028


//--------------------- .nv.shared.reserved.0     --------------------------
	.section	.nv.shared.reserved.0,"aw",@nobits
	.weak		__nv_reservedSMEM_offset_0_alias
	.size		__nv_reservedSMEM_offset_0_alias, 0, 64
	.other		__nv_reservedSMEM_offset_0_alias,@"STO_CUDA_RESERVED_SHARED STV_DEFAULT"
__nv_reservedSMEM_offset_0_alias:
	.zero		0
	.zero		64


//--------------------- .nv.constant0._Z10mergeTilesPiii --------------------------
	.section	.nv.constant0._Z10mergeTilesPiii,"a",@progbits
	.sectionflags	@""
	.align	4
.nv.constant0._Z10mergeTilesPiii:
	.zero		912


//--------------------- SYMBOLS --------------------------

	.type		.nv.reservedSmem.offset0,@object
	.size		.nv.reservedSmem.offset0,0x4
	.type		.nv.reservedSmem.cap,@object
	.size		.nv.reservedSmem.cap,0x4
